//
// Generated by NVIDIA NVVM Compiler
//
// Compiler Build ID: CL-36424714
// Cuda compilation tools, release 13.0, V13.0.88
// Based on NVVM 20.0.0
//

.version 9.0
.target sm_100
.address_size 64

	// .globl	_Z10matmul_gpuPfS_S_iii

.visible .entry _Z10matmul_gpuPfS_S_iii(
	.param .u64 .ptr .align 1 _Z10matmul_gpuPfS_S_iii_param_0,
	.param .u64 .ptr .align 1 _Z10matmul_gpuPfS_S_iii_param_1,
	.param .u64 .ptr .align 1 _Z10matmul_gpuPfS_S_iii_param_2,
	.param .u32 _Z10matmul_gpuPfS_S_iii_param_3,
	.param .u32 _Z10matmul_gpuPfS_S_iii_param_4,
	.param .u32 _Z10matmul_gpuPfS_S_iii_param_5
)
{
	.reg .pred 	%p<13>;
	.reg .b32 	%r<41>;
	.reg .b32 	%f<68>;
	.reg .b64 	%rd<53>;

	ld.param.u64 	%rd7, [_Z10matmul_gpuPfS_S_iii_param_0];
	ld.param.u64 	%rd8, [_Z10matmul_gpuPfS_S_iii_param_1];
	ld.param.u64 	%rd6, [_Z10matmul_gpuPfS_S_iii_param_2];
	ld.param.u32 	%r20, [_Z10matmul_gpuPfS_S_iii_param_3];
	ld.param.u32 	%r18, [_Z10matmul_gpuPfS_S_iii_param_4];
	ld.param.u32 	%r19, [_Z10matmul_gpuPfS_S_iii_param_5];
	cvta.to.global.u64 	%rd1, %rd8;
	cvta.to.global.u64 	%rd2, %rd7;
	mov.u32 	%r21, %ctaid.y;
	mov.u32 	%r22, %ntid.y;
	mov.u32 	%r23, %tid.y;
	mad.lo.s32 	%r1, %r21, %r22, %r23;
	mov.u32 	%r24, %ctaid.x;
	mov.u32 	%r25, %ntid.x;
	mov.u32 	%r26, %tid.x;
	mad.lo.s32 	%r2, %r24, %r25, %r26;
	setp.ge.s32 	%p1, %r1, %r20;
	setp.ge.s32 	%p2, %r2, %r19;
	or.pred  	%p3, %p1, %p2;
	@%p3 bra 	$L__BB0_14;
	setp.lt.s32 	%p4, %r18, 1;
	mov.f32 	%f67, 0f00000000;
	@%p4 bra 	$L__BB0_13;
	mul.lo.s32 	%r3, %r18, %r1;
	and.b32  	%r4, %r18, 7;
	setp.lt.u32 	%p5, %r18, 8;
	mov.f32 	%f67, 0f00000000;
	mov.b32 	%r39, 0;
	@%p5 bra 	$L__BB0_5;
	and.b32  	%r39, %r18, 2147483640;
	neg.s32 	%r37, %r39;
	shl.b32 	%r7, %r19, 3;
	mul.wide.u32 	%rd9, %r3, 4;
	add.s64 	%rd10, %rd9, %rd2;
	add.s64 	%rd52, %rd10, 16;
	mov.f32 	%f67, 0f00000000;
	mul.wide.s32 	%rd13, %r19, 4;
	mov.u32 	%r36, %r2;
$L__BB0_4:
	.pragma "nounroll";
	ld.global.f32 	%f17, [%rd52+-16];
	mul.wide.s32 	%rd11, %r36, 4;
	add.s64 	%rd12, %rd1, %rd11;
	ld.global.f32 	%f18, [%rd12];
	fma.rn.f32 	%f19, %f17, %f18, %f67;
	ld.global.f32 	%f20, [%rd52+-12];
	add.s64 	%rd14, %rd12, %rd13;
	ld.global.f32 	%f21, [%rd14];
	fma.rn.f32 	%f22, %f20, %f21, %f19;
	ld.global.f32 	%f23, [%rd52+-8];
	add.s64 	%rd15, %rd14, %rd13;
	ld.global.f32 	%f24, [%rd15];
	fma.rn.f32 	%f25, %f23, %f24, %f22;
	ld.global.f32 	%f26, [%rd52+-4];
	add.s64 	%rd16, %rd15, %rd13;
	ld.global.f32 	%f27, [%rd16];
	fma.rn.f32 	%f28, %f26, %f27, %f25;
	ld.global.f32 	%f29, [%rd52];
	add.s64 	%rd17, %rd16, %rd13;
	ld.global.f32 	%f30, [%rd17];
	fma.rn.f32 	%f31, %f29, %f30, %f28;
	ld.global.f32 	%f32, [%rd52+4];
	add.s64 	%rd18, %rd17, %rd13;
	ld.global.f32 	%f33, [%rd18];
	fma.rn.f32 	%f34, %f32, %f33, %f31;
	ld.global.f32 	%f35, [%rd52+8];
	add.s64 	%rd19, %rd18, %rd13;
	ld.global.f32 	%f36, [%rd19];
	fma.rn.f32 	%f37, %f35, %f36, %f34;
	ld.global.f32 	%f38, [%rd52+12];
	add.s64 	%rd20, %rd19, %rd13;
	ld.global.f32 	%f39, [%rd20];
	fma.rn.f32 	%f67, %f38, %f39, %f37;
	add.s32 	%r37, %r37, 8;
	add.s32 	%r36, %r36, %r7;
	add.s64 	%rd52, %rd52, 32;
	setp.ne.s32 	%p6, %r37, 0;
	@%p6 bra 	$L__BB0_4;
$L__BB0_5:
	setp.eq.s32 	%p7, %r4, 0;
	@%p7 bra 	$L__BB0_13;
	and.b32  	%r13, %r18, 3;
	setp.lt.u32 	%p8, %r4, 4;
	@%p8 bra 	$L__BB0_8;
	add.s32 	%r28, %r39, %r3;
	mul.wide.u32 	%rd21, %r28, 4;
	add.s64 	%rd22, %rd2, %rd21;
	ld.global.f32 	%f41, [%rd22];
	mad.lo.s32 	%r29, %r39, %r19, %r2;
	mul.wide.s32 	%rd23, %r29, 4;
	add.s64 	%rd24, %rd1, %rd23;
	ld.global.f32 	%f42, [%rd24];
	fma.rn.f32 	%f43, %f41, %f42, %f67;
	cvt.u64.u32 	%rd25, %r3;
	cvt.u64.u32 	%rd26, %r39;
	add.s64 	%rd27, %rd26, %rd25;
	shl.b64 	%rd28, %rd27, 2;
	add.s64 	%rd29, %rd2, %rd28;
	ld.global.f32 	%f44, [%rd29+4];
	mul.wide.s32 	%rd30, %r19, 4;
	add.s64 	%rd31, %rd24, %rd30;
	ld.global.f32 	%f45, [%rd31];
	fma.rn.f32 	%f46, %f44, %f45, %f43;
	ld.global.f32 	%f47, [%rd29+8];
	add.s64 	%rd32, %rd31, %rd30;
	ld.global.f32 	%f48, [%rd32];
	fma.rn.f32 	%f49, %f47, %f48, %f46;
	ld.global.f32 	%f50, [%rd29+12];
	add.s64 	%rd33, %rd32, %rd30;
	ld.global.f32 	%f51, [%rd33];
	fma.rn.f32 	%f67, %f50, %f51, %f49;
	add.s32 	%r39, %r39, 4;
$L__BB0_8:
	setp.eq.s32 	%p9, %r13, 0;
	@%p9 bra 	$L__BB0_13;
	setp.eq.s32 	%p10, %r13, 1;
	@%p10 bra 	$L__BB0_11;
	add.s32 	%r30, %r39, %r3;
	mul.wide.u32 	%rd34, %r30, 4;
	add.s64 	%rd35, %rd2, %rd34;
	ld.global.f32 	%f53, [%rd35];
	mad.lo.s32 	%r31, %r39, %r19, %r2;
	mul.wide.s32 	%rd36, %r31, 4;
	add.s64 	%rd37, %rd1, %rd36;
	ld.global.f32 	%f54, [%rd37];
	fma.rn.f32 	%f55, %f53, %f54, %f67;
	cvt.u64.u32 	%rd38, %r3;
	cvt.u64.u32 	%rd39, %r39;
	add.s64 	%rd40, %rd39, %rd38;
	shl.b64 	%rd41, %rd40, 2;
	add.s64 	%rd42, %rd2, %rd41;
	ld.global.f32 	%f56, [%rd42+4];
	mul.wide.s32 	%rd43, %r19, 4;
	add.s64 	%rd44, %rd37, %rd43;
	ld.global.f32 	%f57, [%rd44];
	fma.rn.f32 	%f67, %f56, %f57, %f55;
	add.s32 	%r39, %r39, 2;
$L__BB0_11:
	and.b32  	%r32, %r18, 1;
	setp.eq.b32 	%p11, %r32, 1;
	not.pred 	%p12, %p11;
	@%p12 bra 	$L__BB0_13;
	add.s32 	%r33, %r39, %r3;
	mul.wide.u32 	%rd45, %r33, 4;
	add.s64 	%rd46, %rd2, %rd45;
	ld.global.f32 	%f58, [%rd46];
	mad.lo.s32 	%r34, %r39, %r19, %r2;
	mul.wide.s32 	%rd47, %r34, 4;
	add.s64 	%rd48, %rd1, %rd47;
	ld.global.f32 	%f59, [%rd48];
	fma.rn.f32 	%f67, %f58, %f59, %f67;
$L__BB0_13:
	mad.lo.s32 	%r35, %r19, %r1, %r2;
	cvta.to.global.u64 	%rd49, %rd6;
	mul.wide.s32 	%rd50, %r35, 4;
	add.s64 	%rd51, %rd49, %rd50;
	st.global.f32 	[%rd51], %f67;
$L__BB0_14:
	ret;

}
	// .globl	_Z11matmul_gpu2PfS_S_iii
.visible .entry _Z11matmul_gpu2PfS_S_iii(
	.param .u64 .ptr .align 1 _Z11matmul_gpu2PfS_S_iii_param_0,
	.param .u64 .ptr .align 1 _Z11matmul_gpu2PfS_S_iii_param_1,
	.param .u64 .ptr .align 1 _Z11matmul_gpu2PfS_S_iii_param_2,
	.param .u32 _Z11matmul_gpu2PfS_S_iii_param_3,
	.param .u32 _Z11matmul_gpu2PfS_S_iii_param_4,
	.param .u32 _Z11matmul_gpu2PfS_S_iii_param_5
)
{
	.reg .pred 	%p<13>;
	.reg .b32 	%r<48>;
	.reg .b32 	%f<112>;
	.reg .b64 	%rd<43>;

	ld.param.u64 	%rd11, [_Z11matmul_gpu2PfS_S_iii_param_0];
	ld.param.u64 	%rd12, [_Z11matmul_gpu2PfS_S_iii_param_1];
	ld.param.u64 	%rd10, [_Z11matmul_gpu2PfS_S_iii_param_2];
	ld.param.u32 	%r27, [_Z11matmul_gpu2PfS_S_iii_param_3];
	ld.param.u32 	%r25, [_Z11matmul_gpu2PfS_S_iii_param_4];
	ld.param.u32 	%r26, [_Z11matmul_gpu2PfS_S_iii_param_5];
	cvta.to.global.u64 	%rd1, %rd12;
	cvta.to.global.u64 	%rd2, %rd11;
	mov.u32 	%r28, %ctaid.y;
	mov.u32 	%r29, %ntid.y;
	mov.u32 	%r30, %tid.y;
	mad.lo.s32 	%r1, %r28, %r29, %r30;
	mov.u32 	%r31, %ctaid.x;
	mov.u32 	%r32, %ntid.x;
	mov.u32 	%r33, %tid.x;
	mad.lo.s32 	%r2, %r31, %r32, %r33;
	setp.ge.s32 	%p1, %r1, %r27;
	setp.ge.s32 	%p2, %r2, %r26;
	or.pred  	%p3, %p1, %p2;
	@%p3 bra 	$L__BB1_15;
	setp.lt.s32 	%p4, %r25, 1;
	mov.f32 	%f111, 0f00000000;
	@%p4 bra 	$L__BB1_14;
	mul.lo.s32 	%r3, %r25, %r1;
	mul.lo.s32 	%r4, %r26, %r2;
	and.b32  	%r5, %r25, 15;
	setp.lt.u32 	%p5, %r25, 16;
	mov.f32 	%f111, 0f00000000;
	mov.b32 	%r44, 0;
	@%p5 bra 	$L__BB1_5;
	and.b32  	%r44, %r25, 2147483632;
	neg.s32 	%r42, %r44;
	mul.wide.u32 	%rd13, %r3, 4;
	add.s64 	%rd14, %rd13, %rd2;
	add.s64 	%rd41, %rd14, 32;
	add.s64 	%rd4, %rd1, 32;
	mov.f32 	%f111, 0f00000000;
	mov.u32 	%r41, %r4;
$L__BB1_4:
	.pragma "nounroll";
	mul.wide.s32 	%rd15, %r41, 4;
	add.s64 	%rd16, %rd4, %rd15;
	ld.global.f32 	%f18, [%rd41+-32];
	ld.global.f32 	%f19, [%rd16+-32];
	fma.rn.f32 	%f20, %f18, %f19, %f111;
	ld.global.f32 	%f21, [%rd41+-28];
	ld.global.f32 	%f22, [%rd16+-28];
	fma.rn.f32 	%f23, %f21, %f22, %f20;
	ld.global.f32 	%f24, [%rd41+-24];
	ld.global.f32 	%f25, [%rd16+-24];
	fma.rn.f32 	%f26, %f24, %f25, %f23;
	ld.global.f32 	%f27, [%rd41+-20];
	ld.global.f32 	%f28, [%rd16+-20];
	fma.rn.f32 	%f29, %f27, %f28, %f26;
	ld.global.f32 	%f30, [%rd41+-16];
	ld.global.f32 	%f31, [%rd16+-16];
	fma.rn.f32 	%f32, %f30, %f31, %f29;
	ld.global.f32 	%f33, [%rd41+-12];
	ld.global.f32 	%f34, [%rd16+-12];
	fma.rn.f32 	%f35, %f33, %f34, %f32;
	ld.global.f32 	%f36, [%rd41+-8];
	ld.global.f32 	%f37, [%rd16+-8];
	fma.rn.f32 	%f38, %f36, %f37, %f35;
	ld.global.f32 	%f39, [%rd41+-4];
	ld.global.f32 	%f40, [%rd16+-4];
	fma.rn.f32 	%f41, %f39, %f40, %f38;
	ld.global.f32 	%f42, [%rd41];
	ld.global.f32 	%f43, [%rd16];
	fma.rn.f32 	%f44, %f42, %f43, %f41;
	ld.global.f32 	%f45, [%rd41+4];
	ld.global.f32 	%f46, [%rd16+4];
	fma.rn.f32 	%f47, %f45, %f46, %f44;
	ld.global.f32 	%f48, [%rd41+8];
	ld.global.f32 	%f49, [%rd16+8];
	fma.rn.f32 	%f50, %f48, %f49, %f47;
	ld.global.f32 	%f51, [%rd41+12];
	ld.global.f32 	%f52, [%rd16+12];
	fma.rn.f32 	%f53, %f51, %f52, %f50;
	ld.global.f32 	%f54, [%rd41+16];
	ld.global.f32 	%f55, [%rd16+16];
	fma.rn.f32 	%f56, %f54, %f55, %f53;
	ld.global.f32 	%f57, [%rd41+20];
	ld.global.f32 	%f58, [%rd16+20];
	fma.rn.f32 	%f59, %f57, %f58, %f56;
	ld.global.f32 	%f60, [%rd41+24];
	ld.global.f32 	%f61, [%rd16+24];
	fma.rn.f32 	%f62, %f60, %f61, %f59;
	ld.global.f32 	%f63, [%rd41+28];
	ld.global.f32 	%f64, [%rd16+28];
	fma.rn.f32 	%f111, %f63, %f64, %f62;
	add.s32 	%r42, %r42, 16;
	add.s64 	%rd41, %rd41, 64;
	add.s32 	%r41, %r41, 16;
	setp.ne.s32 	%p6, %r42, 0;
	@%p6 bra 	$L__BB1_4;
$L__BB1_5:
	setp.eq.s32 	%p7, %r5, 0;
	@%p7 bra 	$L__BB1_14;
	and.b32  	%r13, %r25, 7;
	setp.lt.u32 	%p8, %r5, 8;
	@%p8 bra 	$L__BB1_8;
	add.s32 	%r35, %r44, %r3;
	mul.wide.u32 	%rd17, %r35, 4;
	add.s64 	%rd18, %rd2, %rd17;
	ld.global.f32 	%f66, [%rd18];
	add.s32 	%r36, %r44, %r4;
	mul.wide.s32 	%rd19, %r36, 4;
	add.s64 	%rd20, %rd1, %rd19;
	ld.global.f32 	%f67, [%rd20];
	fma.rn.f32 	%f68, %f66, %f67, %f111;
	cvt.u64.u32 	%rd21, %r3;
	cvt.u64.u32 	%rd22, %r44;
	add.s64 	%rd23, %rd22, %rd21;
	shl.b64 	%rd24, %rd23, 2;
	add.s64 	%rd25, %rd2, %rd24;
	ld.global.f32 	%f69, [%rd25+4];
	ld.global.f32 	%f70, [%rd20+4];
	fma.rn.f32 	%f71, %f69, %f70, %f68;
	ld.global.f32 	%f72, [%rd25+8];
	ld.global.f32 	%f73, [%rd20+8];
	fma.rn.f32 	%f74, %f72, %f73, %f71;
	ld.global.f32 	%f75, [%rd25+12];
	ld.global.f32 	%f76, [%rd20+12];
	fma.rn.f32 	%f77, %f75, %f76, %f74;
	ld.global.f32 	%f78, [%rd25+16];
	ld.global.f32 	%f79, [%rd20+16];
	fma.rn.f32 	%f80, %f78, %f79, %f77;
	ld.global.f32 	%f81, [%rd25+20];
	ld.global.f32 	%f82, [%rd20+20];
	fma.rn.f32 	%f83, %f81, %f82, %f80;
	ld.global.f32 	%f84, [%rd25+24];
	ld.global.f32 	%f85, [%rd20+24];
	fma.rn.f32 	%f86, %f84, %f85, %f83;
	ld.global.f32 	%f87, [%rd25+28];
	ld.global.f32 	%f88, [%rd20+28];
	fma.rn.f32 	%f111, %f87, %f88, %f86;
	add.s32 	%r44, %r44, 8;
$L__BB1_8:
	setp.eq.s32 	%p9, %r13, 0;
	@%p9 bra 	$L__BB1_14;
	and.b32  	%r16, %r25, 3;
	setp.lt.u32 	%p10, %r13, 4;
	@%p10 bra 	$L__BB1_11;
	add.s32 	%r37, %r44, %r3;
	mul.wide.u32 	%rd26, %r37, 4;
	add.s64 	%rd27, %rd2, %rd26;
	ld.global.f32 	%f90, [%rd27];
	add.s32 	%r38, %r44, %r4;
	mul.wide.s32 	%rd28, %r38, 4;
	add.s64 	%rd29, %rd1, %rd28;
	ld.global.f32 	%f91, [%rd29];
	fma.rn.f32 	%f92, %f90, %f91, %f111;
	cvt.u64.u32 	%rd30, %r3;
	cvt.u64.u32 	%rd31, %r44;
	add.s64 	%rd32, %rd31, %rd30;
	shl.b64 	%rd33, %rd32, 2;
	add.s64 	%rd34, %rd2, %rd33;
	ld.global.f32 	%f93, [%rd34+4];
	ld.global.f32 	%f94, [%rd29+4];
	fma.rn.f32 	%f95, %f93, %f94, %f92;
	ld.global.f32 	%f96, [%rd34+8];
	ld.global.f32 	%f97, [%rd29+8];
	fma.rn.f32 	%f98, %f96, %f97, %f95;
	ld.global.f32 	%f99, [%rd34+12];
	ld.global.f32 	%f100, [%rd29+12];
	fma.rn.f32 	%f111, %f99, %f100, %f98;
	add.s32 	%r44, %r44, 4;
$L__BB1_11:
	setp.eq.s32 	%p11, %r16, 0;
	@%p11 bra 	$L__BB1_14;
	add.s32 	%r47, %r44, %r4;
	add.s32 	%r39, %r44, %r3;
	mul.wide.u32 	%rd35, %r39, 4;
	add.s64 	%rd42, %rd2, %rd35;
	neg.s32 	%r46, %r16;
$L__BB1_13:
	.pragma "nounroll";
	mul.wide.s32 	%rd36, %r47, 4;
	add.s64 	%rd37, %rd1, %rd36;
	ld.global.f32 	%f101, [%rd42];
	ld.global.f32 	%f102, [%rd37];
	fma.rn.f32 	%f111, %f101, %f102, %f111;
	add.s32 	%r47, %r47, 1;
	add.s64 	%rd42, %rd42, 4;
	add.s32 	%r46, %r46, 1;
	setp.ne.s32 	%p12, %r46, 0;
	@%p12 bra 	$L__BB1_13;
$L__BB1_14:
	mad.lo.s32 	%r40, %r26, %r1, %r2;
	cvta.to.global.u64 	%rd38, %rd10;
	mul.wide.s32 	%rd39, %r40, 4;
	add.s64 	%rd40, %rd38, %rd39;
	st.global.f32 	[%rd40], %f111;
$L__BB1_15:
	ret;

}
	// .globl	_Z11softmax_gpuPfS_ii
.visible .entry _Z11softmax_gpuPfS_ii(
	.param .u64 .ptr .align 1 _Z11softmax_gpuPfS_ii_param_0,
	.param .u64 .ptr .align 1 _Z11softmax_gpuPfS_ii_param_1,
	.param .u32 _Z11softmax_gpuPfS_ii_param_2,
	.param .u32 _Z11softmax_gpuPfS_ii_param_3
)
{
	.reg .pred 	%p<29>;
	.reg .b32 	%r<146>;
	.reg .b32 	%f<496>;
	.reg .b64 	%rd<37>;

	ld.param.u64 	%rd7, [_Z11softmax_gpuPfS_ii_param_0];
	ld.param.u64 	%rd8, [_Z11softmax_gpuPfS_ii_param_1];
	ld.param.u32 	%r52, [_Z11softmax_gpuPfS_ii_param_2];
	ld.param.u32 	%r51, [_Z11softmax_gpuPfS_ii_param_3];
	cvta.to.global.u64 	%rd1, %rd8;
	cvta.to.global.u64 	%rd2, %rd7;
	mov.u32 	%r53, %ctaid.x;
	mov.u32 	%r54, %ntid.x;
	mov.u32 	%r55, %tid.x;
	mad.lo.s32 	%r1, %r53, %r54, %r55;
	setp.ge.s32 	%p1, %r1, %r52;
	@%p1 bra 	$L__BB2_38;
	setp.lt.s32 	%p2, %r51, 1;
	mov.f32 	%f486, 0f00000000;
	@%p2 bra 	$L__BB2_14;
	mul.lo.s32 	%r2, %r51, %r1;
	and.b32  	%r3, %r51, 15;
	setp.lt.u32 	%p3, %r51, 16;
	mov.f32 	%f486, 0f00000000;
	mov.b32 	%r129, 0;
	@%p3 bra 	$L__BB2_5;
	and.b32  	%r129, %r51, 2147483632;
	neg.s32 	%r135, %r129;
	add.s64 	%rd3, %rd2, 32;
	mov.f32 	%f486, 0f00000000;
	mov.u32 	%r134, %r2;
$L__BB2_4:
	.pragma "nounroll";
	mul.wide.s32 	%rd9, %r134, 4;
	add.s64 	%rd10, %rd3, %rd9;
	ld.global.f32 	%f30, [%rd10+-32];
	max.f32 	%f31, %f486, %f30;
	ld.global.f32 	%f32, [%rd10+-28];
	max.f32 	%f33, %f31, %f32;
	ld.global.f32 	%f34, [%rd10+-24];
	max.f32 	%f35, %f33, %f34;
	ld.global.f32 	%f36, [%rd10+-20];
	max.f32 	%f37, %f35, %f36;
	ld.global.f32 	%f38, [%rd10+-16];
	max.f32 	%f39, %f37, %f38;
	ld.global.f32 	%f40, [%rd10+-12];
	max.f32 	%f41, %f39, %f40;
	ld.global.f32 	%f42, [%rd10+-8];
	max.f32 	%f43, %f41, %f42;
	ld.global.f32 	%f44, [%rd10+-4];
	max.f32 	%f45, %f43, %f44;
	ld.global.f32 	%f46, [%rd10];
	max.f32 	%f47, %f45, %f46;
	ld.global.f32 	%f48, [%rd10+4];
	max.f32 	%f49, %f47, %f48;
	ld.global.f32 	%f50, [%rd10+8];
	max.f32 	%f51, %f49, %f50;
	ld.global.f32 	%f52, [%rd10+12];
	max.f32 	%f53, %f51, %f52;
	ld.global.f32 	%f54, [%rd10+16];
	max.f32 	%f55, %f53, %f54;
	ld.global.f32 	%f56, [%rd10+20];
	max.f32 	%f57, %f55, %f56;
	ld.global.f32 	%f58, [%rd10+24];
	max.f32 	%f59, %f57, %f58;
	ld.global.f32 	%f60, [%rd10+28];
	max.f32 	%f486, %f59, %f60;
	add.s32 	%r135, %r135, 16;
	add.s32 	%r134, %r134, 16;
	setp.eq.s32 	%p4, %r135, 0;
	@%p4 bra 	$L__BB2_5;
	bra.uni 	$L__BB2_4;
$L__BB2_5:
	setp.eq.s32 	%p5, %r3, 0;
	@%p5 bra 	$L__BB2_14;
	and.b32  	%r7, %r51, 7;
	setp.lt.u32 	%p6, %r3, 8;
	@%p6 bra 	$L__BB2_8;
	add.s32 	%r57, %r129, %r2;
	mul.wide.s32 	%rd11, %r57, 4;
	add.s64 	%rd12, %rd2, %rd11;
	ld.global.f32 	%f62, [%rd12];
	max.f32 	%f63, %f486, %f62;
	ld.global.f32 	%f64, [%rd12+4];
	max.f32 	%f65, %f63, %f64;
	ld.global.f32 	%f66, [%rd12+8];
	max.f32 	%f67, %f65, %f66;
	ld.global.f32 	%f68, [%rd12+12];
	max.f32 	%f69, %f67, %f68;
	ld.global.f32 	%f70, [%rd12+16];
	max.f32 	%f71, %f69, %f70;
	ld.global.f32 	%f72, [%rd12+20];
	max.f32 	%f73, %f71, %f72;
	ld.global.f32 	%f74, [%rd12+24];
	max.f32 	%f75, %f73, %f74;
	ld.global.f32 	%f76, [%rd12+28];
	max.f32 	%f486, %f75, %f76;
	add.s32 	%r129, %r129, 8;
$L__BB2_8:
	setp.eq.s32 	%p7, %r7, 0;
	@%p7 bra 	$L__BB2_14;
	and.b32  	%r10, %r51, 3;
	setp.lt.u32 	%p8, %r7, 4;
	@%p8 bra 	$L__BB2_11;
	add.s32 	%r58, %r129, %r2;
	mul.wide.s32 	%rd13, %r58, 4;
	add.s64 	%rd14, %rd2, %rd13;
	ld.global.f32 	%f78, [%rd14];
	max.f32 	%f79, %f486, %f78;
	ld.global.f32 	%f80, [%rd14+4];
	max.f32 	%f81, %f79, %f80;
	ld.global.f32 	%f82, [%rd14+8];
	max.f32 	%f83, %f81, %f82;
	ld.global.f32 	%f84, [%rd14+12];
	max.f32 	%f486, %f83, %f84;
	add.s32 	%r129, %r129, 4;
$L__BB2_11:
	setp.eq.s32 	%p9, %r10, 0;
	@%p9 bra 	$L__BB2_14;
	add.s32 	%r133, %r129, %r2;
	neg.s32 	%r132, %r10;
$L__BB2_13:
	.pragma "nounroll";
	mul.wide.s32 	%rd15, %r133, 4;
	add.s64 	%rd16, %rd2, %rd15;
	ld.global.f32 	%f85, [%rd16];
	max.f32 	%f486, %f486, %f85;
	add.s32 	%r133, %r133, 1;
	add.s32 	%r132, %r132, 1;
	setp.ne.s32 	%p10, %r132, 0;
	@%p10 bra 	$L__BB2_13;
$L__BB2_14:
	setp.lt.s32 	%p11, %r51, 1;
	mov.f32 	%f494, 0f00000000;
	@%p11 bra 	$L__BB2_26;
	mul.lo.s32 	%r19, %r51, %r1;
	and.b32  	%r20, %r51, 7;
	setp.lt.u32 	%p12, %r51, 8;
	mov.f32 	%f494, 0f00000000;
	mov.b32 	%r136, 0;
	@%p12 bra 	$L__BB2_18;
	and.b32  	%r136, %r51, 2147483640;
	neg.s32 	%r140, %r136;
	add.s64 	%rd4, %rd2, 16;
	mov.f32 	%f494, 0f00000000;
	mov.u32 	%r139, %r19;
$L__BB2_17:
	.pragma "nounroll";
	mul.wide.s32 	%rd17, %r139, 4;
	add.s64 	%rd18, %rd4, %rd17;
	ld.global.f32 	%f90, [%rd18+-16];
	sub.f32 	%f91, %f90, %f486;
	fma.rn.f32 	%f92, %f91, 0f3BBB989D, 0f3F000000;
	cvt.sat.f32.f32 	%f93, %f92;
	mov.f32 	%f94, 0f4B400001;
	mov.f32 	%f95, 0f437C0000;
	fma.rm.f32 	%f96, %f93, %f95, %f94;
	add.f32 	%f97, %f96, 0fCB40007F;
	neg.f32 	%f98, %f97;
	fma.rn.f32 	%f99, %f91, 0f3FB8AA3B, %f98;
	fma.rn.f32 	%f100, %f91, 0f32A57060, %f99;
	mov.b32 	%r60, %f96;
	shl.b32 	%r61, %r60, 23;
	mov.b32 	%f101, %r61;
	ex2.approx.ftz.f32 	%f102, %f100;
	fma.rn.f32 	%f103, %f102, %f101, %f494;
	ld.global.f32 	%f104, [%rd18+-12];
	sub.f32 	%f105, %f104, %f486;
	fma.rn.f32 	%f106, %f105, 0f3BBB989D, 0f3F000000;
	cvt.sat.f32.f32 	%f107, %f106;
	fma.rm.f32 	%f108, %f107, %f95, %f94;
	add.f32 	%f109, %f108, 0fCB40007F;
	neg.f32 	%f110, %f109;
	fma.rn.f32 	%f111, %f105, 0f3FB8AA3B, %f110;
	fma.rn.f32 	%f112, %f105, 0f32A57060, %f111;
	mov.b32 	%r62, %f108;
	shl.b32 	%r63, %r62, 23;
	mov.b32 	%f113, %r63;
	ex2.approx.ftz.f32 	%f114, %f112;
	fma.rn.f32 	%f115, %f114, %f113, %f103;
	ld.global.f32 	%f116, [%rd18+-8];
	sub.f32 	%f117, %f116, %f486;
	fma.rn.f32 	%f118, %f117, 0f3BBB989D, 0f3F000000;
	cvt.sat.f32.f32 	%f119, %f118;
	fma.rm.f32 	%f120, %f119, %f95, %f94;
	add.f32 	%f121, %f120, 0fCB40007F;
	neg.f32 	%f122, %f121;
	fma.rn.f32 	%f123, %f117, 0f3FB8AA3B, %f122;
	fma.rn.f32 	%f124, %f117, 0f32A57060, %f123;
	mov.b32 	%r64, %f120;
	shl.b32 	%r65, %r64, 23;
	mov.b32 	%f125, %r65;
	ex2.approx.ftz.f32 	%f126, %f124;
	fma.rn.f32 	%f127, %f126, %f125, %f115;
	ld.global.f32 	%f128, [%rd18+-4];
	sub.f32 	%f129, %f128, %f486;
	fma.rn.f32 	%f130, %f129, 0f3BBB989D, 0f3F000000;
	cvt.sat.f32.f32 	%f131, %f130;
	fma.rm.f32 	%f132, %f131, %f95, %f94;
	add.f32 	%f133, %f132, 0fCB40007F;
	neg.f32 	%f134, %f133;
	fma.rn.f32 	%f135, %f129, 0f3FB8AA3B, %f134;
	fma.rn.f32 	%f136, %f129, 0f32A57060, %f135;
	mov.b32 	%r66, %f132;
	shl.b32 	%r67, %r66, 23;
	mov.b32 	%f137, %r67;
	ex2.approx.ftz.f32 	%f138, %f136;
	fma.rn.f32 	%f139, %f138, %f137, %f127;
	ld.global.f32 	%f140, [%rd18];
	sub.f32 	%f141, %f140, %f486;
	fma.rn.f32 	%f142, %f141, 0f3BBB989D, 0f3F000000;
	cvt.sat.f32.f32 	%f143, %f142;
	fma.rm.f32 	%f144, %f143, %f95, %f94;
	add.f32 	%f145, %f144, 0fCB40007F;
	neg.f32 	%f146, %f145;
	fma.rn.f32 	%f147, %f141, 0f3FB8AA3B, %f146;
	fma.rn.f32 	%f148, %f141, 0f32A57060, %f147;
	mov.b32 	%r68, %f144;
	shl.b32 	%r69, %r68, 23;
	mov.b32 	%f149, %r69;
	ex2.approx.ftz.f32 	%f150, %f148;
	fma.rn.f32 	%f151, %f150, %f149, %f139;
	ld.global.f32 	%f152, [%rd18+4];
	sub.f32 	%f153, %f152, %f486;
	fma.rn.f32 	%f154, %f153, 0f3BBB989D, 0f3F000000;
	cvt.sat.f32.f32 	%f155, %f154;
	fma.rm.f32 	%f156, %f155, %f95, %f94;
	add.f32 	%f157, %f156, 0fCB40007F;
	neg.f32 	%f158, %f157;
	fma.rn.f32 	%f159, %f153, 0f3FB8AA3B, %f158;
	fma.rn.f32 	%f160, %f153, 0f32A57060, %f159;
	mov.b32 	%r70, %f156;
	shl.b32 	%r71, %r70, 23;
	mov.b32 	%f161, %r71;
	ex2.approx.ftz.f32 	%f162, %f160;
	fma.rn.f32 	%f163, %f162, %f161, %f151;
	ld.global.f32 	%f164, [%rd18+8];
	sub.f32 	%f165, %f164, %f486;
	fma.rn.f32 	%f166, %f165, 0f3BBB989D, 0f3F000000;
	cvt.sat.f32.f32 	%f167, %f166;
	fma.rm.f32 	%f168, %f167, %f95, %f94;
	add.f32 	%f169, %f168, 0fCB40007F;
	neg.f32 	%f170, %f169;
	fma.rn.f32 	%f171, %f165, 0f3FB8AA3B, %f170;
	fma.rn.f32 	%f172, %f165, 0f32A57060, %f171;
	mov.b32 	%r72, %f168;
	shl.b32 	%r73, %r72, 23;
	mov.b32 	%f173, %r73;
	ex2.approx.ftz.f32 	%f174, %f172;
	fma.rn.f32 	%f175, %f174, %f173, %f163;
	ld.global.f32 	%f176, [%rd18+12];
	sub.f32 	%f177, %f176, %f486;
	fma.rn.f32 	%f178, %f177, 0f3BBB989D, 0f3F000000;
	cvt.sat.f32.f32 	%f179, %f178;
	fma.rm.f32 	%f180, %f179, %f95, %f94;
	add.f32 	%f181, %f180, 0fCB40007F;
	neg.f32 	%f182, %f181;
	fma.rn.f32 	%f183, %f177, 0f3FB8AA3B, %f182;
	fma.rn.f32 	%f184, %f177, 0f32A57060, %f183;
	mov.b32 	%r74, %f180;
	shl.b32 	%r75, %r74, 23;
	mov.b32 	%f185, %r75;
	ex2.approx.ftz.f32 	%f186, %f184;
	fma.rn.f32 	%f494, %f186, %f185, %f175;
	add.s32 	%r140, %r140, 8;
	add.s32 	%r139, %r139, 8;
	setp.eq.s32 	%p13, %r140, 0;
	@%p13 bra 	$L__BB2_18;
	bra.uni 	$L__BB2_17;
$L__BB2_18:
	setp.eq.s32 	%p14, %r20, 0;
	@%p14 bra 	$L__BB2_26;
	and.b32  	%r28, %r51, 3;
	setp.lt.u32 	%p15, %r20, 4;
	@%p15 bra 	$L__BB2_21;
	add.s32 	%r76, %r136, %r19;
	mul.wide.s32 	%rd19, %r76, 4;
	add.s64 	%rd20, %rd2, %rd19;
	ld.global.f32 	%f188, [%rd20];
	sub.f32 	%f189, %f188, %f486;
	fma.rn.f32 	%f190, %f189, 0f3BBB989D, 0f3F000000;
	cvt.sat.f32.f32 	%f191, %f190;
	mov.f32 	%f192, 0f4B400001;
	mov.f32 	%f193, 0f437C0000;
	fma.rm.f32 	%f194, %f191, %f193, %f192;
	add.f32 	%f195, %f194, 0fCB40007F;
	neg.f32 	%f196, %f195;
	fma.rn.f32 	%f197, %f189, 0f3FB8AA3B, %f196;
	fma.rn.f32 	%f198, %f189, 0f32A57060, %f197;
	mov.b32 	%r77, %f194;
	shl.b32 	%r78, %r77, 23;
	mov.b32 	%f199, %r78;
	ex2.approx.ftz.f32 	%f200, %f198;
	fma.rn.f32 	%f201, %f200, %f199, %f494;
	ld.global.f32 	%f202, [%rd20+4];
	sub.f32 	%f203, %f202, %f486;
	fma.rn.f32 	%f204, %f203, 0f3BBB989D, 0f3F000000;
	cvt.sat.f32.f32 	%f205, %f204;
	fma.rm.f32 	%f206, %f205, %f193, %f192;
	add.f32 	%f207, %f206, 0fCB40007F;
	neg.f32 	%f208, %f207;
	fma.rn.f32 	%f209, %f203, 0f3FB8AA3B, %f208;
	fma.rn.f32 	%f210, %f203, 0f32A57060, %f209;
	mov.b32 	%r79, %f206;
	shl.b32 	%r80, %r79, 23;
	mov.b32 	%f211, %r80;
	ex2.approx.ftz.f32 	%f212, %f210;
	fma.rn.f32 	%f213, %f212, %f211, %f201;
	ld.global.f32 	%f214, [%rd20+8];
	sub.f32 	%f215, %f214, %f486;
	fma.rn.f32 	%f216, %f215, 0f3BBB989D, 0f3F000000;
	cvt.sat.f32.f32 	%f217, %f216;
	fma.rm.f32 	%f218, %f217, %f193, %f192;
	add.f32 	%f219, %f218, 0fCB40007F;
	neg.f32 	%f220, %f219;
	fma.rn.f32 	%f221, %f215, 0f3FB8AA3B, %f220;
	fma.rn.f32 	%f222, %f215, 0f32A57060, %f221;
	mov.b32 	%r81, %f218;
	shl.b32 	%r82, %r81, 23;
	mov.b32 	%f223, %r82;
	ex2.approx.ftz.f32 	%f224, %f222;
	fma.rn.f32 	%f225, %f224, %f223, %f213;
	ld.global.f32 	%f226, [%rd20+12];
	sub.f32 	%f227, %f226, %f486;
	fma.rn.f32 	%f228, %f227, 0f3BBB989D, 0f3F000000;
	cvt.sat.f32.f32 	%f229, %f228;
	fma.rm.f32 	%f230, %f229, %f193, %f192;
	add.f32 	%f231, %f230, 0fCB40007F;
	neg.f32 	%f232, %f231;
	fma.rn.f32 	%f233, %f227, 0f3FB8AA3B, %f232;
	fma.rn.f32 	%f234, %f227, 0f32A57060, %f233;
	mov.b32 	%r83, %f230;
	shl.b32 	%r84, %r83, 23;
	mov.b32 	%f235, %r84;
	ex2.approx.ftz.f32 	%f236, %f234;
	fma.rn.f32 	%f494, %f236, %f235, %f225;
	add.s32 	%r136, %r136, 4;
$L__BB2_21:
	setp.eq.s32 	%p16, %r28, 0;
	@%p16 bra 	$L__BB2_26;
	setp.eq.s32 	%p17, %r28, 1;
	@%p17 bra 	$L__BB2_24;
	add.s32 	%r85, %r136, %r19;
	mul.wide.s32 	%rd21, %r85, 4;
	add.s64 	%rd22, %rd2, %rd21;
	ld.global.f32 	%f238, [%rd22];
	sub.f32 	%f239, %f238, %f486;
	fma.rn.f32 	%f240, %f239, 0f3BBB989D, 0f3F000000;
	cvt.sat.f32.f32 	%f241, %f240;
	mov.f32 	%f242, 0f4B400001;
	mov.f32 	%f243, 0f437C0000;
	fma.rm.f32 	%f244, %f241, %f243, %f242;
	add.f32 	%f245, %f244, 0fCB40007F;
	neg.f32 	%f246, %f245;
	fma.rn.f32 	%f247, %f239, 0f3FB8AA3B, %f246;
	fma.rn.f32 	%f248, %f239, 0f32A57060, %f247;
	mov.b32 	%r86, %f244;
	shl.b32 	%r87, %r86, 23;
	mov.b32 	%f249, %r87;
	ex2.approx.ftz.f32 	%f250, %f248;
	fma.rn.f32 	%f251, %f250, %f249, %f494;
	ld.global.f32 	%f252, [%rd22+4];
	sub.f32 	%f253, %f252, %f486;
	fma.rn.f32 	%f254, %f253, 0f3BBB989D, 0f3F000000;
	cvt.sat.f32.f32 	%f255, %f254;
	fma.rm.f32 	%f256, %f255, %f243, %f242;
	add.f32 	%f257, %f256, 0fCB40007F;
	neg.f32 	%f258, %f257;
	fma.rn.f32 	%f259, %f253, 0f3FB8AA3B, %f258;
	fma.rn.f32 	%f260, %f253, 0f32A57060, %f259;
	mov.b32 	%r88, %f256;
	shl.b32 	%r89, %r88, 23;
	mov.b32 	%f261, %r89;
	ex2.approx.ftz.f32 	%f262, %f260;
	fma.rn.f32 	%f494, %f262, %f261, %f251;
	add.s32 	%r136, %r136, 2;
$L__BB2_24:
	and.b32  	%r90, %r51, 1;
	setp.eq.b32 	%p18, %r90, 1;
	not.pred 	%p19, %p18;
	@%p19 bra 	$L__BB2_26;
	add.s32 	%r91, %r136, %r19;
	mul.wide.s32 	%rd23, %r91, 4;
	add.s64 	%rd24, %rd2, %rd23;
	ld.global.f32 	%f263, [%rd24];
	sub.f32 	%f264, %f263, %f486;
	fma.rn.f32 	%f265, %f264, 0f3BBB989D, 0f3F000000;
	cvt.sat.f32.f32 	%f266, %f265;
	mov.f32 	%f267, 0f4B400001;
	mov.f32 	%f268, 0f437C0000;
	fma.rm.f32 	%f269, %f266, %f268, %f267;
	add.f32 	%f270, %f269, 0fCB40007F;
	neg.f32 	%f271, %f270;
	fma.rn.f32 	%f272, %f264, 0f3FB8AA3B, %f271;
	fma.rn.f32 	%f273, %f264, 0f32A57060, %f272;
	mov.b32 	%r92, %f269;
	shl.b32 	%r93, %r92, 23;
	mov.b32 	%f274, %r93;
	ex2.approx.ftz.f32 	%f275, %f273;
	fma.rn.f32 	%f494, %f275, %f274, %f494;
$L__BB2_26:
	setp.lt.s32 	%p20, %r51, 1;
	@%p20 bra 	$L__BB2_38;
	mul.lo.s32 	%r33, %r51, %r1;
	and.b32  	%r34, %r51, 7;
	setp.lt.u32 	%p21, %r51, 8;
	mov.b32 	%r143, 0;
	@%p21 bra 	$L__BB2_30;
	and.b32  	%r143, %r51, 2147483640;
	neg.s32 	%r142, %r143;
	add.s64 	%rd5, %rd2, 16;
	add.s64 	%rd6, %rd1, 16;
	mov.u32 	%r141, %r33;
$L__BB2_29:
	.pragma "nounroll";
	mul.wide.s32 	%rd25, %r141, 4;
	add.s64 	%rd26, %rd5, %rd25;
	add.s64 	%rd27, %rd6, %rd25;
	ld.global.f32 	%f276, [%rd26+-16];
	sub.f32 	%f277, %f276, %f486;
	fma.rn.f32 	%f278, %f277, 0f3BBB989D, 0f3F000000;
	cvt.sat.f32.f32 	%f279, %f278;
	mov.f32 	%f280, 0f4B400001;
	mov.f32 	%f281, 0f437C0000;
	fma.rm.f32 	%f282, %f279, %f281, %f280;
	add.f32 	%f283, %f282, 0fCB40007F;
	neg.f32 	%f284, %f283;
	fma.rn.f32 	%f285, %f277, 0f3FB8AA3B, %f284;
	fma.rn.f32 	%f286, %f277, 0f32A57060, %f285;
	mov.b32 	%r95, %f282;
	shl.b32 	%r96, %r95, 23;
	mov.b32 	%f287, %r96;
	ex2.approx.ftz.f32 	%f288, %f286;
	mul.f32 	%f289, %f288, %f287;
	div.rn.f32 	%f290, %f289, %f494;
	st.global.f32 	[%rd27+-16], %f290;
	ld.global.f32 	%f291, [%rd26+-12];
	sub.f32 	%f292, %f291, %f486;
	fma.rn.f32 	%f293, %f292, 0f3BBB989D, 0f3F000000;
	cvt.sat.f32.f32 	%f294, %f293;
	fma.rm.f32 	%f295, %f294, %f281, %f280;
	add.f32 	%f296, %f295, 0fCB40007F;
	neg.f32 	%f297, %f296;
	fma.rn.f32 	%f298, %f292, 0f3FB8AA3B, %f297;
	fma.rn.f32 	%f299, %f292, 0f32A57060, %f298;
	mov.b32 	%r97, %f295;
	shl.b32 	%r98, %r97, 23;
	mov.b32 	%f300, %r98;
	ex2.approx.ftz.f32 	%f301, %f299;
	mul.f32 	%f302, %f301, %f300;
	div.rn.f32 	%f303, %f302, %f494;
	st.global.f32 	[%rd27+-12], %f303;
	ld.global.f32 	%f304, [%rd26+-8];
	sub.f32 	%f305, %f304, %f486;
	fma.rn.f32 	%f306, %f305, 0f3BBB989D, 0f3F000000;
	cvt.sat.f32.f32 	%f307, %f306;
	fma.rm.f32 	%f308, %f307, %f281, %f280;
	add.f32 	%f309, %f308, 0fCB40007F;
	neg.f32 	%f310, %f309;
	fma.rn.f32 	%f311, %f305, 0f3FB8AA3B, %f310;
	fma.rn.f32 	%f312, %f305, 0f32A57060, %f311;
	mov.b32 	%r99, %f308;
	shl.b32 	%r100, %r99, 23;
	mov.b32 	%f313, %r100;
	ex2.approx.ftz.f32 	%f314, %f312;
	mul.f32 	%f315, %f314, %f313;
	div.rn.f32 	%f316, %f315, %f494;
	st.global.f32 	[%rd27+-8], %f316;
	ld.global.f32 	%f317, [%rd26+-4];
	sub.f32 	%f318, %f317, %f486;
	fma.rn.f32 	%f319, %f318, 0f3BBB989D, 0f3F000000;
	cvt.sat.f32.f32 	%f320, %f319;
	fma.rm.f32 	%f321, %f320, %f281, %f280;
	add.f32 	%f322, %f321, 0fCB40007F;
	neg.f32 	%f323, %f322;
	fma.rn.f32 	%f324, %f318, 0f3FB8AA3B, %f323;
	fma.rn.f32 	%f325, %f318, 0f32A57060, %f324;
	mov.b32 	%r101, %f321;
	shl.b32 	%r102, %r101, 23;
	mov.b32 	%f326, %r102;
	ex2.approx.ftz.f32 	%f327, %f325;
	mul.f32 	%f328, %f327, %f326;
	div.rn.f32 	%f329, %f328, %f494;
	st.global.f32 	[%rd27+-4], %f329;
	ld.global.f32 	%f330, [%rd26];
	sub.f32 	%f331, %f330, %f486;
	fma.rn.f32 	%f332, %f331, 0f3BBB989D, 0f3F000000;
	cvt.sat.f32.f32 	%f333, %f332;
	fma.rm.f32 	%f334, %f333, %f281, %f280;
	add.f32 	%f335, %f334, 0fCB40007F;
	neg.f32 	%f336, %f335;
	fma.rn.f32 	%f337, %f331, 0f3FB8AA3B, %f336;
	fma.rn.f32 	%f338, %f331, 0f32A57060, %f337;
	mov.b32 	%r103, %f334;
	shl.b32 	%r104, %r103, 23;
	mov.b32 	%f339, %r104;
	ex2.approx.ftz.f32 	%f340, %f338;
	mul.f32 	%f341, %f340, %f339;
	div.rn.f32 	%f342, %f341, %f494;
	st.global.f32 	[%rd27], %f342;
	ld.global.f32 	%f343, [%rd26+4];
	sub.f32 	%f344, %f343, %f486;
	fma.rn.f32 	%f345, %f344, 0f3BBB989D, 0f3F000000;
	cvt.sat.f32.f32 	%f346, %f345;
	fma.rm.f32 	%f347, %f346, %f281, %f280;
	add.f32 	%f348, %f347, 0fCB40007F;
	neg.f32 	%f349, %f348;
	fma.rn.f32 	%f350, %f344, 0f3FB8AA3B, %f349;
	fma.rn.f32 	%f351, %f344, 0f32A57060, %f350;
	mov.b32 	%r105, %f347;
	shl.b32 	%r106, %r105, 23;
	mov.b32 	%f352, %r106;
	ex2.approx.ftz.f32 	%f353, %f351;
	mul.f32 	%f354, %f353, %f352;
	div.rn.f32 	%f355, %f354, %f494;
	st.global.f32 	[%rd27+4], %f355;
	ld.global.f32 	%f356, [%rd26+8];
	sub.f32 	%f357, %f356, %f486;
	fma.rn.f32 	%f358, %f357, 0f3BBB989D, 0f3F000000;
	cvt.sat.f32.f32 	%f359, %f358;
	fma.rm.f32 	%f360, %f359, %f281, %f280;
	add.f32 	%f361, %f360, 0fCB40007F;
	neg.f32 	%f362, %f361;
	fma.rn.f32 	%f363, %f357, 0f3FB8AA3B, %f362;
	fma.rn.f32 	%f364, %f357, 0f32A57060, %f363;
	mov.b32 	%r107, %f360;
	shl.b32 	%r108, %r107, 23;
	mov.b32 	%f365, %r108;
	ex2.approx.ftz.f32 	%f366, %f364;
	mul.f32 	%f367, %f366, %f365;
	div.rn.f32 	%f368, %f367, %f494;
	st.global.f32 	[%rd27+8], %f368;
	ld.global.f32 	%f369, [%rd26+12];
	sub.f32 	%f370, %f369, %f486;
	fma.rn.f32 	%f371, %f370, 0f3BBB989D, 0f3F000000;
	cvt.sat.f32.f32 	%f372, %f371;
	fma.rm.f32 	%f373, %f372, %f281, %f280;
	add.f32 	%f374, %f373, 0fCB40007F;
	neg.f32 	%f375, %f374;
	fma.rn.f32 	%f376, %f370, 0f3FB8AA3B, %f375;
	fma.rn.f32 	%f377, %f370, 0f32A57060, %f376;
	mov.b32 	%r109, %f373;
	shl.b32 	%r110, %r109, 23;
	mov.b32 	%f378, %r110;
	ex2.approx.ftz.f32 	%f379, %f377;
	mul.f32 	%f380, %f379, %f378;
	div.rn.f32 	%f381, %f380, %f494;
	st.global.f32 	[%rd27+12], %f381;
	add.s32 	%r142, %r142, 8;
	add.s32 	%r141, %r141, 8;
	setp.ne.s32 	%p22, %r142, 0;
	@%p22 bra 	$L__BB2_29;
$L__BB2_30:
	setp.eq.s32 	%p23, %r34, 0;
	@%p23 bra 	$L__BB2_38;
	and.b32  	%r46, %r51, 3;
	setp.lt.u32 	%p24, %r34, 4;
	@%p24 bra 	$L__BB2_33;
	add.s32 	%r111, %r143, %r33;
	mul.wide.s32 	%rd28, %r111, 4;
	add.s64 	%rd29, %rd2, %rd28;
	ld.global.f32 	%f382, [%rd29];
	sub.f32 	%f383, %f382, %f486;
	fma.rn.f32 	%f384, %f383, 0f3BBB989D, 0f3F000000;
	cvt.sat.f32.f32 	%f385, %f384;
	mov.f32 	%f386, 0f4B400001;
	mov.f32 	%f387, 0f437C0000;
	fma.rm.f32 	%f388, %f385, %f387, %f386;
	add.f32 	%f389, %f388, 0fCB40007F;
	neg.f32 	%f390, %f389;
	fma.rn.f32 	%f391, %f383, 0f3FB8AA3B, %f390;
	fma.rn.f32 	%f392, %f383, 0f32A57060, %f391;
	mov.b32 	%r112, %f388;
	shl.b32 	%r113, %r112, 23;
	mov.b32 	%f393, %r113;
	ex2.approx.ftz.f32 	%f394, %f392;
	mul.f32 	%f395, %f394, %f393;
	div.rn.f32 	%f396, %f395, %f494;
	add.s64 	%rd30, %rd1, %rd28;
	st.global.f32 	[%rd30], %f396;
	ld.global.f32 	%f397, [%rd29+4];
	sub.f32 	%f398, %f397, %f486;
	fma.rn.f32 	%f399, %f398, 0f3BBB989D, 0f3F000000;
	cvt.sat.f32.f32 	%f400, %f399;
	fma.rm.f32 	%f401, %f400, %f387, %f386;
	add.f32 	%f402, %f401, 0fCB40007F;
	neg.f32 	%f403, %f402;
	fma.rn.f32 	%f404, %f398, 0f3FB8AA3B, %f403;
	fma.rn.f32 	%f405, %f398, 0f32A57060, %f404;
	mov.b32 	%r114, %f401;
	shl.b32 	%r115, %r114, 23;
	mov.b32 	%f406, %r115;
	ex2.approx.ftz.f32 	%f407, %f405;
	mul.f32 	%f408, %f407, %f406;
	div.rn.f32 	%f409, %f408, %f494;
	st.global.f32 	[%rd30+4], %f409;
	ld.global.f32 	%f410, [%rd29+8];
	sub.f32 	%f411, %f410, %f486;
	fma.rn.f32 	%f412, %f411, 0f3BBB989D, 0f3F000000;
	cvt.sat.f32.f32 	%f413, %f412;
	fma.rm.f32 	%f414, %f413, %f387, %f386;
	add.f32 	%f415, %f414, 0fCB40007F;
	neg.f32 	%f416, %f415;
	fma.rn.f32 	%f417, %f411, 0f3FB8AA3B, %f416;
	fma.rn.f32 	%f418, %f411, 0f32A57060, %f417;
	mov.b32 	%r116, %f414;
	shl.b32 	%r117, %r116, 23;
	mov.b32 	%f419, %r117;
	ex2.approx.ftz.f32 	%f420, %f418;
	mul.f32 	%f421, %f420, %f419;
	div.rn.f32 	%f422, %f421, %f494;
	st.global.f32 	[%rd30+8], %f422;
	ld.global.f32 	%f423, [%rd29+12];
	sub.f32 	%f424, %f423, %f486;
	fma.rn.f32 	%f425, %f424, 0f3BBB989D, 0f3F000000;
	cvt.sat.f32.f32 	%f426, %f425;
	fma.rm.f32 	%f427, %f426, %f387, %f386;
	add.f32 	%f428, %f427, 0fCB40007F;
	neg.f32 	%f429, %f428;
	fma.rn.f32 	%f430, %f424, 0f3FB8AA3B, %f429;
	fma.rn.f32 	%f431, %f424, 0f32A57060, %f430;
	mov.b32 	%r118, %f427;
	shl.b32 	%r119, %r118, 23;
	mov.b32 	%f432, %r119;
	ex2.approx.ftz.f32 	%f433, %f431;
	mul.f32 	%f434, %f433, %f432;
	div.rn.f32 	%f435, %f434, %f494;
	st.global.f32 	[%rd30+12], %f435;
	add.s32 	%r143, %r143, 4;
$L__BB2_33:
	setp.eq.s32 	%p25, %r46, 0;
	@%p25 bra 	$L__BB2_38;
	setp.eq.s32 	%p26, %r46, 1;
	@%p26 bra 	$L__BB2_36;
	add.s32 	%r120, %r143, %r33;
	mul.wide.s32 	%rd31, %r120, 4;
	add.s64 	%rd32, %rd2, %rd31;
	ld.global.f32 	%f436, [%rd32];
	sub.f32 	%f437, %f436, %f486;
	fma.rn.f32 	%f438, %f437, 0f3BBB989D, 0f3F000000;
	cvt.sat.f32.f32 	%f439, %f438;
	mov.f32 	%f440, 0f4B400001;
	mov.f32 	%f441, 0f437C0000;
	fma.rm.f32 	%f442, %f439, %f441, %f440;
	add.f32 	%f443, %f442, 0fCB40007F;
	neg.f32 	%f444, %f443;
	fma.rn.f32 	%f445, %f437, 0f3FB8AA3B, %f444;
	fma.rn.f32 	%f446, %f437, 0f32A57060, %f445;
	mov.b32 	%r121, %f442;
	shl.b32 	%r122, %r121, 23;
	mov.b32 	%f447, %r122;
	ex2.approx.ftz.f32 	%f448, %f446;
	mul.f32 	%f449, %f448, %f447;
	div.rn.f32 	%f450, %f449, %f494;
	add.s64 	%rd33, %rd1, %rd31;
	st.global.f32 	[%rd33], %f450;
	ld.global.f32 	%f451, [%rd32+4];
	sub.f32 	%f452, %f451, %f486;
	fma.rn.f32 	%f453, %f452, 0f3BBB989D, 0f3F000000;
	cvt.sat.f32.f32 	%f454, %f453;
	fma.rm.f32 	%f455, %f454, %f441, %f440;
	add.f32 	%f456, %f455, 0fCB40007F;
	neg.f32 	%f457, %f456;
	fma.rn.f32 	%f458, %f452, 0f3FB8AA3B, %f457;
	fma.rn.f32 	%f459, %f452, 0f32A57060, %f458;
	mov.b32 	%r123, %f455;
	shl.b32 	%r124, %r123, 23;
	mov.b32 	%f460, %r124;
	ex2.approx.ftz.f32 	%f461, %f459;
	mul.f32 	%f462, %f461, %f460;
	div.rn.f32 	%f463, %f462, %f494;
	st.global.f32 	[%rd33+4], %f463;
	add.s32 	%r143, %r143, 2;
$L__BB2_36:
	and.b32  	%r125, %r51, 1;
	setp.eq.b32 	%p27, %r125, 1;
	not.pred 	%p28, %p27;
	@%p28 bra 	$L__BB2_38;
	add.s32 	%r126, %r143, %r33;
	mul.wide.s32 	%rd34, %r126, 4;
	add.s64 	%rd35, %rd2, %rd34;
	ld.global.f32 	%f464, [%rd35];
	sub.f32 	%f465, %f464, %f486;
	fma.rn.f32 	%f466, %f465, 0f3BBB989D, 0f3F000000;
	cvt.sat.f32.f32 	%f467, %f466;
	mov.f32 	%f468, 0f4B400001;
	mov.f32 	%f469, 0f437C0000;
	fma.rm.f32 	%f470, %f467, %f469, %f468;
	add.f32 	%f471, %f470, 0fCB40007F;
	neg.f32 	%f472, %f471;
	fma.rn.f32 	%f473, %f465, 0f3FB8AA3B, %f472;
	fma.rn.f32 	%f474, %f465, 0f32A57060, %f473;
	mov.b32 	%r127, %f470;
	shl.b32 	%r128, %r127, 23;
	mov.b32 	%f475, %r128;
	ex2.approx.ftz.f32 	%f476, %f474;
	mul.f32 	%f477, %f476, %f475;
	div.rn.f32 	%f478, %f477, %f494;
	add.s64 	%rd36, %rd1, %rd34;
	st.global.f32 	[%rd36], %f478;
$L__BB2_38:
	ret;

}
	// .globl	_Z5scalePfif
.visible .entry _Z5scalePfif(
	.param .u64 .ptr .align 1 _Z5scalePfif_param_0,
	.param .u32 _Z5scalePfif_param_1,
	.param .f32 _Z5scalePfif_param_2
)
{
	.reg .pred 	%p<2>;
	.reg .b32 	%r<6>;
	.reg .b32 	%f<4>;
	.reg .b64 	%rd<5>;

	ld.param.u64 	%rd1, [_Z5scalePfif_param_0];
	ld.param.u32 	%r2, [_Z5scalePfif_param_1];
	ld.param.f32 	%f1, [_Z5scalePfif_param_2];
	mov.u32 	%r3, %ctaid.x;
	mov.u32 	%r4, %ntid.x;
	mov.u32 	%r5, %tid.x;
	mad.lo.s32 	%r1, %r3, %r4, %r5;
	setp.ge.s32 	%p1, %r1, %r2;
	@%p1 bra 	$L__BB3_2;
	cvta.to.global.u64 	%rd2, %rd1;
	mul.wide.s32 	%rd3, %r1, 4;
	add.s64 	%rd4, %rd2, %rd3;
	ld.global.f32 	%f2, [%rd4];
	mul.f32 	%f3, %f1, %f2;
	st.global.f32 	[%rd4], %f3;
$L__BB3_2:
	ret;

}


// ===== COMPILED SASS (sm_100) =====

	.target	sm_100

	.elftype	@"ET_EXEC"


//--------------------- .note.nv.tkinfo           --------------------------
	.section	.note.nv.tkinfo,"",@"SHT_NOTE"
	.sectionflags	@"SHF_NOTE_NV_TKINFO"
	.tkinfo
        /*0018*/ 	.word	0x00000002
        /*0030*/ 	.string	""
        /*0030*/ 	.string	"ptxas"
        /*0030*/ 	.string	"Cuda compilation tools, release 13.0, V13.0.88"
        /*0030*/ 	.string	"Build cuda_13.0.r13.0/compiler.36424714_0"
        /*0030*/ 	.string	"-arch sm_100 -m 64 "



//--------------------- .note.nv.cuinfo           --------------------------
	.section	.note.nv.cuinfo,"",@"SHT_NOTE"
	.sectionflags	@"SHF_NOTE_NV_CUINFO"
        /*0018*/ 	.short	0x0002
        /*001a*/ 	.short	0x0064
        /*001c*/ 	.short	0x0082
	.zero		2


//--------------------- .nv.info                  --------------------------
	.section	.nv.info,"",@"SHT_CUDA_INFO"
	.align	4


	//----- nvinfo : EIATTR_REGCOUNT
	.align		4
        /*0000*/ 	.byte	0x04, 0x2f
        /*0002*/ 	.short	(.L_1 - .L_0)
	.align		4
.L_0:
        /*0004*/ 	.word	index@(_Z10matmul_gpuPfS_S_iii)
        /*0008*/ 	.word	0x00000020


	//----- nvinfo : EIATTR_FRAME_SIZE
	.align		4
.L_1:
        /*000c*/ 	.byte	0x04, 0x11
        /*000e*/ 	.short	(.L_3 - .L_2)
	.align		4
.L_2:
        /*0010*/ 	.word	index@(_Z10matmul_gpuPfS_S_iii)
        /*0014*/ 	.word	0x00000000


	//----- nvinfo : EIATTR_REGCOUNT
	.align		4
.L_3:
        /*0018*/ 	.byte	0x04, 0x2f
        /*001a*/ 	.short	(.L_5 - .L_4)
	.align		4
.L_4:
        /*001c*/ 	.word	index@(_Z11matmul_gpu2PfS_S_iii)
        /*0020*/ 	.word	0x0000001f


	//----- nvinfo : EIATTR_FRAME_SIZE
	.align		4
.L_5:
        /*0024*/ 	.byte	0x04, 0x11
        /*0026*/ 	.short	(.L_7 - .L_6)
	.align		4
.L_6:
        /*0028*/ 	.word	index@(_Z11matmul_gpu2PfS_S_iii)
        /*002c*/ 	.word	0x00000000


	//----- nvinfo : EIATTR_REGCOUNT
	.align		4
.L_7:
        /*0030*/ 	.byte	0x04, 0x2f
        /*0032*/ 	.short	(.L_9 - .L_8)
	.align		4
.L_8:
        /*0034*/ 	.word	index@(_Z11softmax_gpuPfS_ii)
        /*0038*/ 	.word	0x00000020


	//----- nvinfo : EIATTR_FRAME_SIZE
	.align		4
.L_9:
        /*003c*/ 	.byte	0x04, 0x11
        /*003e*/ 	.short	(.L_11 - .L_10)
	.align		4
.L_10:
        /*0040*/ 	.word	index@($__internal_0_$__cuda_sm3x_div_rn_noftz_f32_slowpath)
        /*0044*/ 	.word	0x00000000


	//----- nvinfo : EIATTR_FRAME_SIZE
	.align		4
.L_11:
        /*0048*/ 	.byte	0x04, 0x11
        /*004a*/ 	.short	(.L_13 - .L_12)
	.align		4
.L_12:
        /*004c*/ 	.word	index@(_Z11softmax_gpuPfS_ii)
        /*0050*/ 	.word	0x00000000


	//----- nvinfo : EIATTR_REGCOUNT
	.align		4
.L_13:
        /*0054*/ 	.byte	0x04, 0x2f
        /*0056*/ 	.short	(.L_15 - .L_14)
	.align		4
.L_14:
        /*0058*/ 	.word	index@(_Z5scalePfif)
        /*005c*/ 	.word	0x00000008


	//----- nvinfo : EIATTR_FRAME_SIZE
	.align		4
.L_15:
        /*0060*/ 	.byte	0x04, 0x11
        /*0062*/ 	.short	(.L_17 - .L_16)
	.align		4
.L_16:
        /*0064*/ 	.word	index@(_Z5scalePfif)
        /*0068*/ 	.word	0x00000000


	//----- nvinfo : EIATTR_MIN_STACK_SIZE
	.align		4
.L_17:
        /*006c*/ 	.byte	0x04, 0x12
        /*006e*/ 	.short	(.L_19 - .L_18)
	.align		4
.L_18:
        /*0070*/ 	.word	index@(_Z5scalePfif)
        /*0074*/ 	.word	0x00000000


	//----- nvinfo : EIATTR_MIN_STACK_SIZE
	.align		4
.L_19:
        /*0078*/ 	.byte	0x04, 0x12
        /*007a*/ 	.short	(.L_21 - .L_20)
	.align		4
.L_20:
        /*007c*/ 	.word	index@(_Z11softmax_gpuPfS_ii)
        /*0080*/ 	.word	0x00000000


	//----- nvinfo : EIATTR_MIN_STACK_SIZE
	.align		4
.L_21:
        /*0084*/ 	.byte	0x04, 0x12
        /*0086*/ 	.short	(.L_23 - .L_22)
	.align		4
.L_22:
        /*0088*/ 	.word	index@(_Z11matmul_gpu2PfS_S_iii)
        /*008c*/ 	.word	0x00000000


	//----- nvinfo : EIATTR_MIN_STACK_SIZE
	.align		4
.L_23:
        /*0090*/ 	.byte	0x04, 0x12
        /*0092*/ 	.short	(.L_25 - .L_24)
	.align		4
.L_24:
        /*0094*/ 	.word	index@(_Z10matmul_gpuPfS_S_iii)
        /*0098*/ 	.word	0x00000000
.L_25:


//--------------------- .nv.compat                --------------------------
	.section	.nv.compat,"",@"SHT_CUDA_COMPAT_INFO"
	.align	4
        /*0000*/ 	.byte	0x02, 0x09, 0x00, 0x00, 0x02, 0x02, 0x01, 0x00, 0x02, 0x05, 0x05, 0x00, 0x03, 0x07, 0x01, 0x01
        /*0010*/ 	.byte	0x02, 0x03, 0x00, 0x00, 0x02, 0x06, 0x01, 0x00, 0x04, 0x0b, 0x08, 0x00, 0x01, 0x00, 0x00, 0x00
        /*0020*/ 	.byte	0x00, 0x00, 0x00, 0x00


//--------------------- .nv.info._Z5scalePfif     --------------------------
	.section	.nv.info._Z5scalePfif,"",@"SHT_CUDA_INFO"
	.sectionflags	@""
	.align	4


	//----- nvinfo : EIATTR_CUDA_API_VERSION
	.align		4
        /*0000*/ 	.byte	0x04, 0x37
        /*0002*/ 	.short	(.L_27 - .L_26)
.L_26:
        /*0004*/ 	.word	0x00000082


	//----- nvinfo : EIATTR_KPARAM_INFO
	.align		4
.L_27:
        /*0008*/ 	.byte	0x04, 0x17
        /*000a*/ 	.short	(.L_29 - .L_28)
.L_28:
        /*000c*/ 	.word	0x00000000
        /*0010*/ 	.short	0x0002
        /*0012*/ 	.short	0x000c
        /*0014*/ 	.byte	0x00, 0xf0, 0x11, 0x00


	//----- nvinfo : EIATTR_KPARAM_INFO
	.align		4
.L_29:
        /*0018*/ 	.byte	0x04, 0x17
        /*001a*/ 	.short	(.L_31 - .L_30)
.L_30:
        /*001c*/ 	.word	0x00000000
        /*0020*/ 	.short	0x0001
        /*0022*/ 	.short	0x0008
        /*0024*/ 	.byte	0x00, 0xf0, 0x11, 0x00


	//----- nvinfo : EIATTR_KPARAM_INFO
	.align		4
.L_31:
        /*0028*/ 	.byte	0x04, 0x17
        /*002a*/ 	.short	(.L_33 - .L_32)
.L_32:
        /*002c*/ 	.word	0x00000000
        /*0030*/ 	.short	0x0000
        /*0032*/ 	.short	0x0000
        /*0034*/ 	.byte	0x00, 0xf5, 0x21, 0x00


	//----- nvinfo : EIATTR_SPARSE_MMA_MASK
	.align		4
.L_33:
        /*0038*/ 	.byte	0x03, 0x50
        /*003a*/ 	.short	0x0000


	//----- nvinfo : EIATTR_MAXREG_COUNT
	.align		4
        /*003c*/ 	.byte	0x03, 0x1b
        /*003e*/ 	.short	0x00ff


	//----- nvinfo : EIATTR_MERCURY_ISA_VERSION
	.align		4
        /*0040*/ 	.byte	0x03, 0x5f
        /*0042*/ 	.short	0x0101


	//----- nvinfo : EIATTR_VRC_CTA_INIT_COUNT
	.align		4
        /*0044*/ 	.byte	0x02, 0x4a
	.zero		1
	.zero		1


	//----- nvinfo : EIATTR_EXIT_INSTR_OFFSETS
	.align		4
        /*0048*/ 	.byte	0x04, 0x1c
        /*004a*/ 	.short	(.L_35 - .L_34)


	//   ....[0]....
.L_34:
        /*004c*/ 	.word	0x00000070


	//   ....[1]....
        /*0050*/ 	.word	0x000000f0


	//----- nvinfo : EIATTR_CBANK_PARAM_SIZE
	.align		4
.L_35:
        /*0054*/ 	.byte	0x03, 0x19
        /*0056*/ 	.short	0x0010


	//----- nvinfo : EIATTR_PARAM_CBANK
	.align		4
        /*0058*/ 	.byte	0x04, 0x0a
        /*005a*/ 	.short	(.L_37 - .L_36)
	.align		4
.L_36:
        /*005c*/ 	.word	index@(.nv.constant0._Z5scalePfif)
        /*0060*/ 	.short	0x0380
        /*0062*/ 	.short	0x0010


	//----- nvinfo : EIATTR_SW_WAR
	.align		4
.L_37:
        /*0064*/ 	.byte	0x04, 0x36
        /*0066*/ 	.short	(.L_39 - .L_38)
.L_38:
        /*0068*/ 	.word	0x00000008
.L_39:


//--------------------- .nv.info._Z11softmax_gpuPfS_ii --------------------------
	.section	.nv.info._Z11softmax_gpuPfS_ii,"",@"SHT_CUDA_INFO"
	.sectionflags	@""
	.align	4


	//----- nvinfo : EIATTR_CUDA_API_VERSION
	.align		4
        /*0000*/ 	.byte	0x04, 0x37
        /*0002*/ 	.short	(.L_41 - .L_40)
.L_40:
        /*0004*/ 	.word	0x00000082


	//----- nvinfo : EIATTR_KPARAM_INFO
	.align		4
.L_41:
        /*0008*/ 	.byte	0x04, 0x17
        /*000a*/ 	.short	(.L_43 - .L_42)
.L_42:
        /*000c*/ 	.word	0x00000000
        /*0010*/ 	.short	0x0003
        /*0012*/ 	.short	0x0014
        /*0014*/ 	.byte	0x00, 0xf0, 0x11, 0x00


	//----- nvinfo : EIATTR_KPARAM_INFO
	.align		4
.L_43:
        /*0018*/ 	.byte	0x04, 0x17
        /*001a*/ 	.short	(.L_45 - .L_44)
.L_44:
        /*001c*/ 	.word	0x00000000
        /*0020*/ 	.short	0x0002
        /*0022*/ 	.short	0x0010
        /*0024*/ 	.byte	0x00, 0xf0, 0x11, 0x00


	//----- nvinfo : EIATTR_KPARAM_INFO
	.align		4
.L_45:
        /*0028*/ 	.byte	0x04, 0x17
        /*002a*/ 	.short	(.L_47 - .L_46)
.L_46:
        /*002c*/ 	.word	0x00000000
        /*0030*/ 	.short	0x0001
        /*0032*/ 	.short	0x0008
        /*0034*/ 	.byte	0x00, 0xf5, 0x21, 0x00


	//----- nvinfo : EIATTR_KPARAM_INFO
	.align		4
.L_47:
        /*0038*/ 	.byte	0x04, 0x17
        /*003a*/ 	.short	(.L_49 - .L_48)
.L_48:
        /*003c*/ 	.word	0x00000000
        /*0040*/ 	.short	0x0000
        /*0042*/ 	.short	0x0000
        /*0044*/ 	.byte	0x00, 0xf5, 0x21, 0x00


	//----- nvinfo : EIATTR_SPARSE_MMA_MASK
	.align		4
.L_49:
        /*0048*/ 	.byte	0x03, 0x50
        /*004a*/ 	.short	0x0000


	//----- nvinfo : EIATTR_MAXREG_COUNT
	.align		4
        /*004c*/ 	.byte	0x03, 0x1b
        /*004e*/ 	.short	0x00ff


	//----- nvinfo : EIATTR_MERCURY_ISA_VERSION
	.align		4
        /*0050*/ 	.byte	0x03, 0x5f
        /*0052*/ 	.short	0x0101


	//----- nvinfo : EIATTR_VRC_CTA_INIT_COUNT
	.align		4
        /*0054*/ 	.byte	0x02, 0x4a
	.zero		1
	.zero		1


	//----- nvinfo : EIATTR_EXIT_INSTR_OFFSETS
	.align		4
        /*0058*/ 	.byte	0x04, 0x1c
        /*005a*/ 	.short	(.L_51 - .L_50)


	//   ....[0]....
.L_50:
        /*005c*/ 	.word	0x00000070


	//   ....[1]....
        /*0060*/ 	.word	0x000013a0


	//   ....[2]....
        /*0064*/ 	.word	0x00002230


	//   ....[3]....
        /*0068*/ 	.word	0x00002970


	//   ....[4]....
        /*006c*/ 	.word	0x00002d70


	//   ....[5]....
        /*0070*/ 	.word	0x00002f70


	//----- nvinfo : EIATTR_CRS_STACK_SIZE
	.align		4
.L_51:
        /*0074*/ 	.byte	0x04, 0x1e
        /*0076*/ 	.short	(.L_53 - .L_52)
.L_52:
        /*0078*/ 	.word	0x00000000


	//----- nvinfo : EIATTR_CBANK_PARAM_SIZE
	.align		4
.L_53:
        /*007c*/ 	.byte	0x03, 0x19
        /*007e*/ 	.short	0x0018


	//----- nvinfo : EIATTR_PARAM_CBANK
	.align		4
        /*0080*/ 	.byte	0x04, 0x0a
        /*0082*/ 	.short	(.L_55 - .L_54)
	.align		4
.L_54:
        /*0084*/ 	.word	index@(.nv.constant0._Z11softmax_gpuPfS_ii)
        /*0088*/ 	.short	0x0380
        /*008a*/ 	.short	0x0018


	//----- nvinfo : EIATTR_SW_WAR
	.align		4
.L_55:
        /*008c*/ 	.byte	0x04, 0x36
        /*008e*/ 	.short	(.L_57 - .L_56)
.L_56:
        /*0090*/ 	.word	0x00000008
.L_57:


//--------------------- .nv.info._Z11matmul_gpu2PfS_S_iii --------------------------
	.section	.nv.info._Z11matmul_gpu2PfS_S_iii,"",@"SHT_CUDA_INFO"
	.sectionflags	@""
	.align	4


	//----- nvinfo : EIATTR_CUDA_API_VERSION
	.align		4
        /*0000*/ 	.byte	0x04, 0x37
        /*0002*/ 	.short	(.L_59 - .L_58)
.L_58:
        /*0004*/ 	.word	0x00000082


	//----- nvinfo : EIATTR_KPARAM_INFO
	.align		4
.L_59:
        /*0008*/ 	.byte	0x04, 0x17
        /*000a*/ 	.short	(.L_61 - .L_60)
.L_60:
        /*000c*/ 	.word	0x00000000
        /*0010*/ 	.short	0x0005
        /*0012*/ 	.short	0x0020
        /*0014*/ 	.byte	0x00, 0xf0, 0x11, 0x00


	//----- nvinfo : EIATTR_KPARAM_INFO
	.align		4
.L_61:
        /*0018*/ 	.byte	0x04, 0x17
        /*001a*/ 	.short	(.L_63 - .L_62)
.L_62:
        /*001c*/ 	.word	0x00000000
        /*0020*/ 	.short	0x0004
        /*0022*/ 	.short	0x001c
        /*0024*/ 	.byte	0x00, 0xf0, 0x11, 0x00


	//----- nvinfo : EIATTR_KPARAM_INFO
	.align		4
.L_63:
        /*0028*/ 	.byte	0x04, 0x17
        /*002a*/ 	.short	(.L_65 - .L_64)
.L_64:
        /*002c*/ 	.word	0x00000000
        /*0030*/ 	.short	0x0003
        /*0032*/ 	.short	0x0018
        /*0034*/ 	.byte	0x00, 0xf0, 0x11, 0x00


	//----- nvinfo : EIATTR_KPARAM_INFO
	.align		4
.L_65:
        /*0038*/ 	.byte	0x04, 0x17
        /*003a*/ 	.short	(.L_67 - .L_66)
.L_66:
        /*003c*/ 	.word	0x00000000
        /*0040*/ 	.short	0x0002
        /*0042*/ 	.short	0x0010
        /*0044*/ 	.byte	0x00, 0xf5, 0x21, 0x00


	//----- nvinfo : EIATTR_KPARAM_INFO
	.align		4
.L_67:
        /*0048*/ 	.byte	0x04, 0x17
        /*004a*/ 	.short	(.L_69 - .L_68)
.L_68:
        /*004c*/ 	.word	0x00000000
        /*0050*/ 	.short	0x0001
        /*0052*/ 	.short	0x0008
        /*0054*/ 	.byte	0x00, 0xf5, 0x21, 0x00


	//----- nvinfo : EIATTR_KPARAM_INFO
	.align		4
.L_69:
        /*0058*/ 	.byte	0x04, 0x17
        /*005a*/ 	.short	(.L_71 - .L_70)
.L_70:
        /*005c*/ 	.word	0x00000000
        /*0060*/ 	.short	0x0000
        /*0062*/ 	.short	0x0000
        /*0064*/ 	.byte	0x00, 0xf5, 0x21, 0x00


	//----- nvinfo : EIATTR_SPARSE_MMA_MASK
	.align		4
.L_71:
        /*0068*/ 	.byte	0x03, 0x50
        /*006a*/ 	.short	0x0000


	//----- nvinfo : EIATTR_MAXREG_COUNT
	.align		4
        /*006c*/ 	.byte	0x03, 0x1b
        /*006e*/ 	.short	0x00ff


	//----- nvinfo : EIATTR_MERCURY_ISA_VERSION
	.align		4
        /*0070*/ 	.byte	0x03, 0x5f
        /*0072*/ 	.short	0x0101


	//----- nvinfo : EIATTR_VRC_CTA_INIT_COUNT
	.align		4
        /*0074*/ 	.byte	0x02, 0x4a
	.zero		1
	.zero		1


	//----- nvinfo : EIATTR_EXIT_INSTR_OFFSETS
	.align		4
        /*0078*/ 	.byte	0x04, 0x1c
        /*007a*/ 	.short	(.L_73 - .L_72)


	//   ....[0]....
.L_72:
        /*007c*/ 	.word	0x000000d0


	//   ....[1]....
        /*0080*/ 	.word	0x00000be0


	//----- nvinfo : EIATTR_CBANK_PARAM_SIZE
	.align		4
.L_73:
        /*0084*/ 	.byte	0x03, 0x19
        /*0086*/ 	.short	0x0024


	//----- nvinfo : EIATTR_PARAM_CBANK
	.align		4
        /*0088*/ 	.byte	0x04, 0x0a
        /*008a*/ 	.short	(.L_75 - .L_74)
	.align		4
.L_74:
        /*008c*/ 	.word	index@(.nv.constant0._Z11matmul_gpu2PfS_S_iii)
        /*0090*/ 	.short	0x0380
        /*0092*/ 	.short	0x0024


	//----- nvinfo : EIATTR_SW_WAR
	.align		4
.L_75:
        /*0094*/ 	.byte	0x04, 0x36
        /*0096*/ 	.short	(.L_77 - .L_76)
.L_76:
        /*0098*/ 	.word	0x00000008
.L_77:


//--------------------- .nv.info._Z10matmul_gpuPfS_S_iii --------------------------
	.section	.nv.info._Z10matmul_gpuPfS_S_iii,"",@"SHT_CUDA_INFO"
	.sectionflags	@""
	.align	4


	//----- nvinfo : EIATTR_CUDA_API_VERSION
	.align		4
        /*0000*/ 	.byte	0x04, 0x37
        /*0002*/ 	.short	(.L_79 - .L_78)
.L_78:
        /*0004*/ 	.word	0x00000082


	//----- nvinfo : EIATTR_KPARAM_INFO
	.align		4
.L_79:
        /*0008*/ 	.byte	0x04, 0x17
        /*000a*/ 	.short	(.L_81 - .L_80)
.L_80:
        /*000c*/ 	.word	0x00000000
        /*0010*/ 	.short	0x0005
        /*0012*/ 	.short	0x0020
        /*0014*/ 	.byte	0x00, 0xf0, 0x11, 0x00


	//----- nvinfo : EIATTR_KPARAM_INFO
	.align		4
.L_81:
        /*0018*/ 	.byte	0x04, 0x17
        /*001a*/ 	.short	(.L_83 - .L_82)
.L_82:
        /*001c*/ 	.word	0x00000000
        /*0020*/ 	.short	0x0004
        /*0022*/ 	.short	0x001c
        /*0024*/ 	.byte	0x00, 0xf0, 0x11, 0x00


	//----- nvinfo : EIATTR_KPARAM_INFO
	.align		4
.L_83:
        /*0028*/ 	.byte	0x04, 0x17
        /*002a*/ 	.short	(.L_85 - .L_84)
.L_84:
        /*002c*/ 	.word	0x00000000
        /*0030*/ 	.short	0x0003
        /*0032*/ 	.short	0x0018
        /*0034*/ 	.byte	0x00, 0xf0, 0x11, 0x00


	//----- nvinfo : EIATTR_KPARAM_INFO
	.align		4
.L_85:
        /*0038*/ 	.byte	0x04, 0x17
        /*003a*/ 	.short	(.L_87 - .L_86)
.L_86:
        /*003c*/ 	.word	0x00000000
        /*0040*/ 	.short	0x0002
        /*0042*/ 	.short	0x0010
        /*0044*/ 	.byte	0x00, 0xf5, 0x21, 0x00


	//----- nvinfo : EIATTR_KPARAM_INFO
	.align		4
.L_87:
        /*0048*/ 	.byte	0x04, 0x17
        /*004a*/ 	.short	(.L_89 - .L_88)
.L_88:
        /*004c*/ 	.word	0x00000000
        /*0050*/ 	.short	0x0001
        /*0052*/ 	.short	0x0008
        /*0054*/ 	.byte	0x00, 0xf5, 0x21, 0x00


	//----- nvinfo : EIATTR_KPARAM_INFO
	.align		4
.L_89:
        /*0058*/ 	.byte	0x04, 0x17
        /*005a*/ 	.short	(.L_91 - .L_90)
.L_90:
        /*005c*/ 	.word	0x00000000
        /*0060*/ 	.short	0x0000
        /*0062*/ 	.short	0x0000
        /*0064*/ 	.byte	0x00, 0xf5, 0x21, 0x00


	//----- nvinfo : EIATTR_SPARSE_MMA_MASK
	.align		4
.L_91:
        /*0068*/ 	.byte	0x03, 0x50
        /*006a*/ 	.short	0x0000


	//----- nvinfo : EIATTR_MAXREG_COUNT
	.align		4
        /*006c*/ 	.byte	0x03, 0x1b
        /*006e*/ 	.short	0x00ff


	//----- nvinfo : EIATTR_MERCURY_ISA_VERSION
	.align		4
        /*0070*/ 	.byte	0x03, 0x5f
        /*0072*/ 	.short	0x0101


	//----- nvinfo : EIATTR_VRC_CTA_INIT_COUNT
	.align		4
        /*0074*/ 	.byte	0x02, 0x4a
	.zero		1
	.zero		1


	//----- nvinfo : EIATTR_EXIT_INSTR_OFFSETS
	.align		4
        /*0078*/ 	.byte	0x04, 0x1c
        /*007a*/ 	.short	(.L_93 - .L_92)


	//   ....[0]....
.L_92:
        /*007c*/ 	.word	0x000000d0


	//   ....[1]....
        /*0080*/ 	.word	0x000008f0


	//----- nvinfo : EIATTR_CBANK_PARAM_SIZE
	.align		4
.L_93:
        /*0084*/ 	.byte	0x03, 0x19
        /*0086*/ 	.short	0x0024


	//----- nvinfo : EIATTR_PARAM_CBANK
	.align		4
        /*0088*/ 	.byte	0x04, 0x0a
        /*008a*/ 	.short	(.L_95 - .L_94)
	.align		4
.L_94:
        /*008c*/ 	.word	index@(.nv.constant0._Z10matmul_gpuPfS_S_iii)
        /*0090*/ 	.short	0x0380
        /*0092*/ 	.short	0x0024


	//----- nvinfo : EIATTR_SW_WAR
	.align		4
.L_95:
        /*0094*/ 	.byte	0x04, 0x36
        /*0096*/ 	.short	(.L_97 - .L_96)
.L_96:
        /*0098*/ 	.word	0x00000008
.L_97:


//--------------------- .nv.callgraph             --------------------------
	.section	.nv.callgraph,"",@"SHT_CUDA_CALLGRAPH"
	.align	4
	.sectionentsize	8
	.align		4
        /*0000*/ 	.word	0x00000000
	.align		4
        /*0004*/ 	.word	0xffffffff
	.align		4
        /*0008*/ 	.word	0x00000000
	.align		4
        /*000c*/ 	.word	0xfffffffe
	.align		4
        /*0010*/ 	.word	0x00000000
	.align		4
        /*0014*/ 	.word	0xfffffffd
	.align		4
        /*0018*/ 	.word	0x00000000
	.align		4
        /*001c*/ 	.word	0xfffffffc


//--------------------- .text._Z5scalePfif        --------------------------
	.section	.text._Z5scalePfif,"ax",@progbits
	.align	128
        .global         _Z5scalePfif
        .type           _Z5scalePfif,@function
        .size           _Z5scalePfif,(.L_x_71 - _Z5scalePfif)
        .other          _Z5scalePfif,@"STO_CUDA_ENTRY STV_DEFAULT"
_Z5scalePfif:
.text._Z5scalePfif:
[----:B------:R-:W-:Y:S01]  /*0000*/  LDC R1, c[0x0][0x37c] ;  /* 0x0000df00ff017b82 */ /* 0x000fe20000000800 */
[----:B------:R-:W0:Y:S07]  /*0010*/  S2R R0, SR_TID.X ;  /* 0x0000000000007919 */ /* 0x000e2e0000002100 */
[----:B------:R-:W0:Y:S01]  /*0020*/  S2UR UR4, SR_CTAID.X ;  /* 0x00000000000479c3 */ /* 0x000e220000002500 */
[----:B------:R-:W1:Y:S07]  /*0030*/  LDCU UR5, c[0x0][0x388] ;  /* 0x00007100ff0577ac */ /* 0x000e6e0008000800 */
[----:B------:R-:W0:Y:S02]  /*0040*/  LDC R5, c[0x0][0x360] ;  /* 0x0000d800ff057b82 */ /* 0x000e240000000800 */
[----:B0-----:R-:W-:-:S05]  /*0050*/  IMAD R5, R5, UR4, R0 ;  /* 0x0000000405057c24 */ /* 0x001fca000f8e0200 */
[----:B-1----:R-:W-:-:S13]  /*0060*/  ISETP.GE.AND P0, PT, R5, UR5, PT ;  /* 0x0000000505007c0c */ /* 0x002fda000bf06270 */
[----:B------:R-:W-:Y:S05]  /*0070*/  @P0 EXIT ;  /* 0x000000000000094d */ /* 0x000fea0003800000 */
[----:B------:R-:W0:Y:S01]  /*0080*/  LDC.64 R2, c[0x0][0x380] ;  /* 0x0000e000ff027b82 */ /* 0x000e220000000a00 */
[----:B------:R-:W1:Y:S01]  /*0090*/  LDCU.64 UR4, c[0x0][0x358] ;  /* 0x00006b00ff0477ac */ /* 0x000e620008000a00 */
[----:B------:R-:W2:Y:S01]  /*00a0*/  LDCU UR6, c[0x0][0x38c] ;  /* 0x00007180ff0677ac */ /* 0x000ea20008000800 */
[----:B0-----:R-:W-:-:S05]  /*00b0*/  IMAD.WIDE R2, R5, 0x4, R2 ;  /* 0x0000000405027825 */ /* 0x001fca00078e0202 */
[----:B-1----:R-:W2:Y:S02]  /*00c0*/  LDG.E R0, desc[UR4][R2.64] ;  /* 0x0000000402007981 */ /* 0x002ea4000c1e1900 */
[----:B--2---:R-:W-:-:S05]  /*00d0*/  FMUL R5, R0, UR6 ;  /* 0x0000000600057c20 */ /* 0x004fca0008400000 */
[----:B------:R-:W-:Y:S01]  /*00e0*/  STG.E desc[UR4][R2.64], R5 ;  /* 0x0000000502007986 */ /* 0x000fe2000c101904 */
[----:B------:R-:W-:Y:S05]  /*00f0*/  EXIT ;  /* 0x000000000000794d */ /* 0x000fea0003800000 */
.L_x_0:
[----:B------:R-:W-:-:S00]  /*0100*/  BRA `(.L_x_0) ;  /* 0xfffffffc00fc7947 */ /* 0x000fc0000383ffff */
[----:B------:R-:W-:-:S00]  /*0110*/  NOP ;  /* 0x0000000000007918 */ /* 0x000fc00000000000 */
        /* <DEDUP_REMOVED lines=14> */
.L_x_71:


//--------------------- .text._Z11softmax_gpuPfS_ii --------------------------
	.section	.text._Z11softmax_gpuPfS_ii,"ax",@progbits
	.align	128
        .global         _Z11softmax_gpuPfS_ii
        .type           _Z11softmax_gpuPfS_ii,@function
        .size           _Z11softmax_gpuPfS_ii,(.L_x_70 - _Z11softmax_gpuPfS_ii)
        .other          _Z11softmax_gpuPfS_ii,@"STO_CUDA_ENTRY STV_DEFAULT"
_Z11softmax_gpuPfS_ii:
.text._Z11softmax_gpuPfS_ii:
        /* <DEDUP_REMOVED lines=8> */
[----:B------:R-:W0:Y:S01]  /*0080*/  LDCU UR5, c[0x0][0x394] ;  /* 0x00007280ff0577ac */ /* 0x000e220008000800 */
[----:B------:R-:W-:Y:S01]  /*0090*/  HFMA2 R4, -RZ, RZ, 0, 0 ;  /* 0x00000000ff047431 */ /* 0x000fe200000001ff */
[----:B------:R-:W1:Y:S01]  /*00a0*/  LDCU.64 UR10, c[0x0][0x358] ;  /* 0x00006b00ff0a77ac */ /* 0x000e620008000a00 */
[----:B0-----:R-:W-:-:S09]  /*00b0*/  UISETP.GE.AND UP0, UPT, UR5, 0x1, UPT ;  /* 0x000000010500788c */ /* 0x001fd2000bf06270 */
[----:B-1----:R-:W-:Y:S05]  /*00c0*/  BRA.U !UP0, `(.L_x_1) ;  /* 0x0000000508747547 */ /* 0x002fea000b800000 */
[----:B------:R-:W-:Y:S02]  /*00d0*/  UISETP.GE.U32.AND UP1, UPT, UR5, 0x10, UPT ;  /* 0x000000100500788c */ /* 0x000fe4000bf26070 */
[----:B------:R-:W-:Y:S01]  /*00e0*/  IMAD R0, R5, UR5, RZ ;  /* 0x0000000505007c24 */ /* 0x000fe2000f8e02ff */
[----:B------:R-:W-:Y:S01]  /*00f0*/  ULOP3.LUT UR8, UR5, 0xf, URZ, 0xc0, !UPT ;  /* 0x0000000f05087892 */ /* 0x000fe2000f8ec0ff */
[----:B------:R-:W-:Y:S01]  /*0100*/  MOV R4, RZ ;  /* 0x000000ff00047202 */ /* 0x000fe20000000f00 */
[----:B------:R-:W-:Y:S02]  /*0110*/  UMOV UR4, URZ ;  /* 0x000000ff00047c82 */ /* 0x000fe40008000000 */
[----:B------:R-:W-:Y:S02]  /*0120*/  UISETP.NE.AND UP0, UPT, UR8, URZ, UPT ;  /* 0x000000ff0800728c */ /* 0x000fe4000bf05270 */
[----:B------:R-:W-:Y:S09]  /*0130*/  BRA.U !UP1, `(.L_x_2) ;  /* 0x0000000109987547 */ /* 0x000ff2000b800000 */
[----:B------:R-:W0:Y:S01]  /*0140*/  LDCU.64 UR6, c[0x0][0x380] ;  /* 0x00007000ff0677ac */ /* 0x000e220008000a00 */
[----:B------:R-:W-:Y:S02]  /*0150*/  MOV R4, RZ ;  /* 0x000000ff00047202 */ /* 0x000fe40000000f00 */
[----:B------:R-:W-:Y:S01]  /*0160*/  MOV R6, R0 ;  /* 0x0000000000067202 */ /* 0x000fe20000000f00 */
[----:B------:R-:W-:-:S04]  /*0170*/  ULOP3.LUT UR4, UR5, 0x7ffffff0, URZ, 0xc0, !UPT ;  /* 0x7ffffff005047892 */ /* 0x000fc8000f8ec0ff */
[----:B------:R-:W-:Y:S02]  /*0180*/  UIADD3 UR9, UPT, UPT, -UR4, URZ, URZ ;  /* 0x000000ff04097290 */ /* 0x000fe4000fffe1ff */
[----:B0-----:R-:W-:-:S04]  /*0190*/  UIADD3 UR5, UP1, UPT, UR6, 0x20, URZ ;  /* 0x0000002006057890 */ /* 0x001fc8000ff3e0ff */
[----:B------:R-:W-:-:S12]  /*01a0*/  UIADD3.X UR6, UPT, UPT, URZ, UR7, URZ, UP1, !UPT ;  /* 0x00000007ff067290 */ /* 0x000fd80008ffe4ff */
.L_x_3:
[----:B------:R-:W-:Y:S02]  /*01b0*/  MOV R2, UR5 ;  /* 0x0000000500027c02 */ /* 0x000fe40008000f00 */
[----:B------:R-:W-:-:S03]  /*01c0*/  MOV R3, UR6 ;  /* 0x0000000600037c02 */ /* 0x000fc60008000f00 */
[----:B------:R-:W-:-:S05]  /*01d0*/  IMAD.WIDE R2, R6, 0x4, R2 ;  /* 0x0000000406027825 */ /* 0x000fca00078e0202 */
[----:B------:R-:W2:Y:S04]  /*01e0*/  LDG.E R7, desc[UR10][R2.64+-0x20] ;  /* 0xffffe00a02077981 */ /* 0x000ea8000c1e1900 */
[----:B------:R-:W2:Y:S04]  /*01f0*/  LDG.E R8, desc[UR10][R2.64+-0x1c] ;  /* 0xffffe40a02087981 */ /* 0x000ea8000c1e1900 */
[----:B------:R-:W3:Y:S04]  /*0200*/  LDG.E R10, desc[UR10][R2.64+-0x18] ;  /* 0xffffe80a020a7981 */ /* 0x000ee8000c1e1900 */
[----:B------:R-:W3:Y:S04]  /*0210*/  LDG.E R9, desc[UR10][R2.64+-0x14] ;  /* 0xffffec0a02097981 */ /* 0x000ee8000c1e1900 */
[----:B------:R-:W4:Y:S04]  /*0220*/  LDG.E R12, desc[UR10][R2.64+-0x10] ;  /* 0xfffff00a020c7981 */ /* 0x000f28000c1e1900 */
[----:B------:R-:W4:Y:S04]  /*0230*/  LDG.E R11, desc[UR10][R2.64+-0xc] ;  /* 0xfffff40a020b7981 */ /* 0x000f28000c1e1900 */
[----:B------:R-:W5:Y:S04]  /*0240*/  LDG.E R14, desc[UR10][R2.64+-0x8] ;  /* 0xfffff80a020e7981 */ /* 0x000f68000c1e1900 */
        /* <DEDUP_REMOVED lines=8> */
[----:B------:R-:W5:Y:S01]  /*02d0*/  LDG.E R21, desc[UR10][R2.64+0x1c] ;  /* 0x00001c0a02157981 */ /* 0x000f62000c1e1900 */
[----:B------:R-:W-:Y:S01]  /*02e0*/  UIADD3 UR9, UPT, UPT, UR9, 0x10, URZ ;  /* 0x0000001009097890 */ /* 0x000fe2000fffe0ff */
[----:B------:R-:W-:-:S03]  /*02f0*/  IADD3 R6, PT, PT, R6, 0x10, RZ ;  /* 0x0000001006067810 */ /* 0x000fc60007ffe0ff */
[----:B------:R-:W-:Y:S01]  /*0300*/  UISETP.NE.AND UP1, UPT, UR9, URZ, UPT ;  /* 0x000000ff0900728c */ /* 0x000fe2000bf25270 */
[----:B--2---:R-:W-:-:S04]  /*0310*/  FMNMX3 R7, R4, R7, R8, !PT ;  /* 0x0000000704077276 */ /* 0x004fc80007800008 */
[----:B---3--:R-:W-:-:S04]  /*0320*/  FMNMX3 R7, R7, R10, R9, !PT ;  /* 0x0000000a07077276 */ /* 0x008fc80007800009 */
[----:B----4-:R-:W-:-:S04]  /*0330*/  FMNMX3 R7, R7, R12, R11, !PT ;  /* 0x0000000c07077276 */ /* 0x010fc8000780000b */
[----:B-----5:R-:W-:-:S04]  /*0340*/  FMNMX3 R7, R7, R14, R13, !PT ;  /* 0x0000000e07077276 */ /* 0x020fc8000780000d */
[----:B------:R-:W-:-:S04]  /*0350*/  FMNMX3 R7, R7, R16, R15, !PT ;  /* 0x0000001007077276 */ /* 0x000fc8000780000f */
[----:B------:R-:W-:-:S04]  /*0360*/  FMNMX3 R7, R7, R18, R17, !PT ;  /* 0x0000001207077276 */ /* 0x000fc80007800011 */
[----:B------:R-:W-:-:S04]  /*0370*/  FMNMX3 R7, R7, R20, R19, !PT ;  /* 0x0000001407077276 */ /* 0x000fc80007800013 */
[----:B------:R-:W-:Y:S01]  /*0380*/  FMNMX3 R4, R7, R22, R21, !PT ;  /* 0x0000001607047276 */ /* 0x000fe20007800015 */
[----:B------:R-:W-:Y:S06]  /*0390*/  BRA.U UP1, `(.L_x_3) ;  /* 0xfffffffd01847547 */ /* 0x000fec000b83ffff */
.L_x_2:
[----:B------:R-:W-:Y:S05]  /*03a0*/  BRA.U !UP0, `(.L_x_1) ;  /* 0x0000000108bc7547 */ /* 0x000fea000b800000 */
[----:B------:R-:W0:Y:S01]  /*03b0*/  LDCU UR5, c[0x0][0x394] ;  /* 0x00007280ff0577ac */ /* 0x000e220008000800 */
[----:B------:R-:W-:Y:S02]  /*03c0*/  UISETP.GE.U32.AND UP0, UPT, UR8, 0x8, UPT ;  /* 0x000000080800788c */ /* 0x000fe4000bf06070 */
[----:B0-----:R-:W-:-:S04]  /*03d0*/  ULOP3.LUT UR6, UR5, 0x7, URZ, 0xc0, !UPT ;  /* 0x0000000705067892 */ /* 0x001fc8000f8ec0ff */
[----:B------:R-:W-:-:S03]  /*03e0*/  UISETP.NE.AND UP1, UPT, UR6, URZ, UPT ;  /* 0x000000ff0600728c */ /* 0x000fc6000bf25270 */
[----:B------:R-:W-:Y:S08]  /*03f0*/  BRA.U !UP0, `(.L_x_4) ;  /* 0x0000000108407547 */ /* 0x000ff0000b800000 */
[----:B------:R-:W0:Y:S01]  /*0400*/  LDC.64 R2, c[0x0][0x380] ;  /* 0x0000e000ff027b82 */ /* 0x000e220000000a00 */
[----:B------:R-:W-:-:S05]  /*0410*/  IADD3 R7, PT, PT, R0, UR4, RZ ;  /* 0x0000000400077c10 */ /* 0x000fca000fffe0ff */
[----:B0-----:R-:W-:-:S05]  /*0420*/  IMAD.WIDE R2, R7, 0x4, R2 ;  /* 0x0000000407027825 */ /* 0x001fca00078e0202 */
[----:B------:R-:W2:Y:S04]  /*0430*/  LDG.E R7, desc[UR10][R2.64] ;  /* 0x0000000a02077981 */ /* 0x000ea8000c1e1900 */
[----:B------:R-:W2:Y:S04]  /*0440*/  LDG.E R6, desc[UR10][R2.64+0x4] ;  /* 0x0000040a02067981 */ /* 0x000ea8000c1e1900 */
[----:B------:R-:W3:Y:S04]  /*0450*/  LDG.E R9, desc[UR10][R2.64+0x8] ;  /* 0x0000080a02097981 */ /* 0x000ee8000c1e1900 */
[----:B------:R-:W3:Y:S04]  /*0460*/  LDG.E R8, desc[UR10][R2.64+0xc] ;  /* 0x00000c0a02087981 */ /* 0x000ee8000c1e1900 */
[----:B------:R-:W4:Y:S04]  /*0470*/  LDG.E R11, desc[UR10][R2.64+0x10] ;  /* 0x0000100a020b7981 */ /* 0x000f28000c1e1900 */
[----:B------:R-:W4:Y:S04]  /*0480*/  LDG.E R10, desc[UR10][R2.64+0x14] ;  /* 0x0000140a020a7981 */ /* 0x000f28000c1e1900 */
[----:B------:R-:W5:Y:S04]  /*0490*/  LDG.E R13, desc[UR10][R2.64+0x18] ;  /* 0x0000180a020d7981 */ /* 0x000f68000c1e1900 */
[----:B------:R-:W5:Y:S01]  /*04a0*/  LDG.E R12, desc[UR10][R2.64+0x1c] ;  /* 0x00001c0a020c7981 */ /* 0x000f62000c1e1900 */
[----:B------:R-:W-:Y:S01]  /*04b0*/  UIADD3 UR4, UPT, UPT, UR4, 0x8, URZ ;  /* 0x0000000804047890 */ /* 0x000fe2000fffe0ff */
[----:B--2---:R-:W-:-:S04]  /*04c0*/  FMNMX3 R6, R4, R7, R6, !PT ;  /* 0x0000000704067276 */ /* 0x004fc80007800006 */
[----:B---3--:R-:W-:-:S04]  /*04d0*/  FMNMX3 R6, R6, R9, R8, !PT ;  /* 0x0000000906067276 */ /* 0x008fc80007800008 */
[----:B----4-:R-:W-:-:S04]  /*04e0*/  FMNMX3 R6, R6, R11, R10, !PT ;  /* 0x0000000b06067276 */ /* 0x010fc8000780000a */
[----:B-----5:R-:W-:-:S07]  /*04f0*/  FMNMX3 R4, R6, R13, R12, !PT ;  /* 0x0000000d06047276 */ /* 0x020fce000780000c */
.L_x_4:
[----:B------:R-:W-:Y:S05]  /*0500*/  BRA.U !UP1, `(.L_x_1) ;  /* 0x0000000109647547 */ /* 0x000fea000b800000 */
[----:B------:R-:W-:Y:S02]  /*0510*/  UISETP.GE.U32.AND UP0, UPT, UR6, 0x4, UPT ;  /* 0x000000040600788c */ /* 0x000fe4000bf06070 */
[----:B------:R-:W-:-:S04]  /*0520*/  ULOP3.LUT UR5, UR5, 0x3, URZ, 0xc0, !UPT ;  /* 0x0000000305057892 */ /* 0x000fc8000f8ec0ff */
        /* <DEDUP_REMOVED lines=8> */
[----:B------:R-:W3:Y:S01]  /*05b0*/  LDG.E R8, desc[UR10][R2.64+0xc] ;  /* 0x00000c0a02087981 */ /* 0x000ee2000c1e1900 */
[----:B------:R-:W-:Y:S01]  /*05c0*/  UIADD3 UR4, UPT, UPT, UR4, 0x4, URZ ;  /* 0x0000000404047890 */ /* 0x000fe2000fffe0ff */
[----:B--2---:R-:W-:-:S04]  /*05d0*/  FMNMX3 R4, R4, R7, R6, !PT ;  /* 0x0000000704047276 */ /* 0x004fc80007800006 */
[----:B---3--:R-:W-:-:S07]  /*05e0*/  FMNMX3 R4, R4, R9, R8, !PT ;  /* 0x0000000904047276 */ /* 0x008fce0007800008 */
.L_x_5:
[----:B------:R-:W-:Y:S05]  /*05f0*/  BRA.U !UP1, `(.L_x_1) ;  /* 0x0000000109287547 */ /* 0x000fea000b800000 */
[----:B------:R-:W0:Y:S01]  /*0600*/  LDC.64 R6, c[0x0][0x380] ;  /* 0x0000e000ff067b82 */ /* 0x000e220000000a00 */
[----:B------:R-:W-:Y:S01]  /*0610*/  IADD3 R9, PT, PT, R0, UR4, RZ ;  /* 0x0000000400097c10 */ /* 0x000fe2000fffe0ff */
[----:B------:R-:W-:-:S12]  /*0620*/  UIADD3 UR5, UPT, UPT, -UR5, URZ, URZ ;  /* 0x000000ff05057290 */ /* 0x000fd8000fffe1ff */
.L_x_6:
[----:B0-----:R-:W-:-:S06]  /*0630*/  IMAD.WIDE R2, R9, 0x4, R6 ;  /* 0x0000000409027825 */ /* 0x001fcc00078e0206 */
[----:B------:R-:W2:Y:S01]  /*0640*/  LDG.E R3, desc[UR10][R2.64] ;  /* 0x0000000a02037981 */ /* 0x000ea2000c1e1900 */
[----:B------:R-:W-:Y:S01]  /*0650*/  UIADD3 UR5, UPT, UPT, UR5, 0x1, URZ ;  /* 0x0000000105057890 */ /* 0x000fe2000fffe0ff */
[----:B------:R-:W-:-:S03]  /*0660*/  IADD3 R9, PT, PT, R9, 0x1, RZ ;  /* 0x0000000109097810 */ /* 0x000fc60007ffe0ff */
[----:B------:R-:W-:Y:S01]  /*0670*/  UISETP.NE.AND UP0, UPT, UR5, URZ, UPT ;  /* 0x000000ff0500728c */ /* 0x000fe2000bf05270 */
[----:B--2---:R-:W-:-:S08]  /*0680*/  FMNMX R4, R3, R4, !PT ;  /* 0x0000000403047209 */ /* 0x004fd00007800000 */
[----:B------:R-:W-:Y:S05]  /*0690*/  BRA.U UP0, `(.L_x_6) ;  /* 0xfffffffd00e47547 */ /* 0x000fea000b83ffff */
.L_x_1:
[----:B------:R-:W0:Y:S01]  /*06a0*/  LDCU UR5, c[0x0][0x394] ;  /* 0x00007280ff0577ac */ /* 0x000e220008000800 */
[----:B------:R-:W-:Y:S01]  /*06b0*/  MOV R3, RZ ;  /* 0x000000ff00037202 */ /* 0x000fe20000000f00 */
[----:B0-----:R-:W-:-:S09]  /*06c0*/  UISETP.GE.AND UP0, UPT, UR5, 0x1, UPT ;  /* 0x000000010500788c */ /* 0x001fd2000bf06270 */
[----:B------:R-:W-:Y:S05]  /*06d0*/  BRA.U !UP0, `(.L_x_7) ;  /* 0x0000000d08287547 */ /* 0x000fea000b800000 */
[----:B------:R-:W-:Y:S01]  /*06e0*/  UISETP.GE.U32.AND UP1, UPT, UR5, 0x8, UPT ;  /* 0x000000080500788c */ /* 0x000fe2000bf26070 */
[----:B------:R-:W-:Y:S01]  /*06f0*/  HFMA2 R3, -RZ, RZ, 0, 0 ;  /* 0x00000000ff037431 */ /* 0x000fe200000001ff */
[----:B------:R-:W-:Y:S02]  /*0700*/  ULOP3.LUT UR9, UR5, 0x7, URZ, 0xc0, !UPT ;  /* 0x0000000705097892 */ /* 0x000fe4000f8ec0ff */
[----:B------:R-:W-:Y:S01]  /*0710*/  IMAD R0, R5, UR5, RZ ;  /* 0x0000000505007c24 */ /* 0x000fe2000f8e02ff */
[----:B------:R-:W-:Y:S01]  /*0720*/  UMOV UR4, URZ ;  /* 0x000000ff00047c82 */ /* 0x000fe20008000000 */
[----:B------:R-:W-:-:S03]  /*0730*/  UISETP.NE.AND UP0, UPT, UR9, URZ, UPT ;  /* 0x000000ff0900728c */ /* 0x000fc6000bf05270 */
[----:B------:R-:W-:Y:S08]  /*0740*/  BRA.U !UP1, `(.L_x_8) ;  /* 0x0000000509807547 */ /* 0x000ff0000b800000 */
[----:B------:R-:W0:Y:S01]  /*0750*/  LDCU.64 UR6, c[0x0][0x380] ;  /* 0x00007000ff0677ac */ /* 0x000e220008000a00 */
[----:B------:R-:W-:Y:S02]  /*0760*/  MOV R3, RZ ;  /* 0x000000ff00037202 */ /* 0x000fe40000000f00 */
[----:B------:R-:W-:Y:S01]  /*0770*/  MOV R2, R0 ;  /* 0x0000000000027202 */ /* 0x000fe20000000f00 */
[----:B------:R-:W-:-:S04]  /*0780*/  ULOP3.LUT UR4, UR5, 0x7ffffff8, URZ, 0xc0, !UPT ;  /* 0x7ffffff805047892 */ /* 0x000fc8000f8ec0ff */
[----:B------:R-:W-:Y:S02]  /*0790*/  UIADD3 UR8, UPT, UPT, -UR4, URZ, URZ ;  /* 0x000000ff04087290 */ /* 0x000fe4000fffe1ff */
[----:B0-----:R-:W-:-:S04]  /*07a0*/  UIADD3 UR5, UP1, UPT, UR6, 0x10, URZ ;  /* 0x0000001006057890 */ /* 0x001fc8000ff3e0ff */
[----:B------:R-:W-:-:S12]  /*07b0*/  UIADD3.X UR6, UPT, UPT, URZ, UR7, URZ, UP1, !UPT ;  /* 0x00000007ff067290 */ /* 0x000fd80008ffe4ff */
.L_x_9:
[----:B------:R-:W-:Y:S02]  /*07c0*/  MOV R22, UR5 ;  /* 0x0000000500167c02 */ /* 0x000fe40008000f00 */
[----:B------:R-:W-:-:S03]  /*07d0*/  MOV R23, UR6 ;  /* 0x0000000600177c02 */ /* 0x000fc60008000f00 */
[----:B------:R-:W-:-:S05]  /*07e0*/  IMAD.WIDE R22, R2, 0x4, R22 ;  /* 0x0000000402167825 */ /* 0x000fca00078e0216 */
[----:B------:R-:W2:Y:S04]  /*07f0*/  LDG.E R7, desc[UR10][R22.64+-0x10] ;  /* 0xfffff00a16077981 */ /* 0x000ea8000c1e1900 */
[----:B------:R-:W3:Y:S04]  /*0800*/  LDG.E R13, desc[UR10][R22.64+-0xc] ;  /* 0xfffff40a160d7981 */ /* 0x000ee8000c1e1900 */
[----:B------:R-:W4:Y:S04]  /*0810*/  LDG.E R21, desc[UR10][R22.64+-0x8] ;  /* 0xfffff80a16157981 */ /* 0x000f28000c1e1900 */
[----:B------:R-:W5:Y:S04]  /*0820*/  LDG.E R27, desc[UR10][R22.64+-0x4] ;  /* 0xfffffc0a161b7981 */ /* 0x000f68000c1e1900 */
[----:B------:R-:W5:Y:S04]  /*0830*/  LDG.E R11, desc[UR10][R22.64] ;  /* 0x0000000a160b7981 */ /* 0x000f68000c1e1900 */
[----:B------:R-:W5:Y:S04]  /*0840*/  LDG.E R19, desc[UR10][R22.64+0x4] ;  /* 0x0000040a16137981 */ /* 0x000f68000c1e1900 */
[----:B------:R-:W5:Y:S04]  /*0850*/  LDG.E R17, desc[UR10][R22.64+0x8] ;  /* 0x0000080a16117981 */ /* 0x000f68000c1e1900 */
[----:B------:R5:W5:Y:S01]  /*0860*/  LDG.E R15, desc[UR10][R22.64+0xc] ;  /* 0x00000c0a160f7981 */ /* 0x000b62000c1e1900 */
[----:B------:R-:W-:Y:S01]  /*0870*/  HFMA2 R10, -RZ, RZ, 3.7421875, 0 ;  /* 0x437c0000ff0a7431 */ /* 0x000fe200000001ff */
[----:B------:R-:W-:Y:S01]  /*0880*/  MOV R8, 0x3bbb989d ;  /* 0x3bbb989d00087802 */ /* 0x000fe20000000f00 */
[----:B------:R-:W-:Y:S01]  /*0890*/  UIADD3 UR8, UPT, UPT, UR8, 0x8, URZ ;  /* 0x0000000808087890 */ /* 0x000fe2000fffe0ff */
[----:B------:R-:W-:-:S03]  /*08a0*/  IADD3 R2, PT, PT, R2, 0x8, RZ ;  /* 0x0000000802027810 */ /* 0x000fc60007ffe0ff */
[----:B------:R-:W-:Y:S01]  /*08b0*/  UISETP.NE.AND UP1, UPT, UR8, URZ, UPT ;  /* 0x000000ff0800728c */ /* 0x000fe2000bf25270 */
[----:B--2---:R-:W-:-:S04]  /*08c0*/  FADD R7, R7, -R4 ;  /* 0x8000000407077221 */ /* 0x004fc80000000000 */
[----:B------:R-:W-:Y:S01]  /*08d0*/  FFMA.SAT R9, R7, R8, 0.5 ;  /* 0x3f00000007097423 */ /* 0x000fe20000002008 */
[----:B---3--:R-:W-:-:S03]  /*08e0*/  FADD R13, R13, -R4 ;  /* 0x800000040d0d7221 */ /* 0x008fc60000000000 */
[----:B------:R-:W-:Y:S01]  /*08f0*/  FFMA.RM R9, R9, R10, 12582913 ;  /* 0x4b40000109097423 */ /* 0x000fe2000000400a */
[----:B------:R-:W-:Y:S01]  /*0900*/  FFMA.SAT R25, R13, R8, 0.5 ;  /* 0x3f0000000d197423 */ /* 0x000fe20000002008 */
[--C-:B----4-:R-:W-:Y:S02]  /*0910*/  FADD R21, R21, -R4.reuse ;  /* 0x8000000415157221 */ /* 0x110fe40000000000 */
[----:B------:R-:W-:Y:S01]  /*0920*/  FADD R12, R9, -12583039 ;  /* 0xcb40007f090c7421 */ /* 0x000fe20000000000 */
[----:B-----5:R-:W-:Y:S01]  /*0930*/  FADD R23, R27, -R4 ;  /* 0x800000041b177221 */ /* 0x020fe20000000000 */
[----:B------:R-:W-:Y:S01]  /*0940*/  FFMA.RM R6, R25, R10, 12582913 ;  /* 0x4b40000119067423 */ /* 0x000fe2000000400a */
[-C--:B------:R-:W-:Y:S01]  /*0950*/  FFMA.SAT R25, R21, R8.reuse, 0.5 ;  /* 0x3f00000015197423 */ /* 0x080fe20000002008 */
[----:B------:R-:W-:Y:S01]  /*0960*/  FFMA R12, R7, 1.4426950216293334961, -R12 ;  /* 0x3fb8aa3b070c7823 */ /* 0x000fe2000000080c */
[----:B------:R-:W-:Y:S01]  /*0970*/  FFMA.SAT R27, R23, R8, 0.5 ;  /* 0x3f000000171b7423 */ /* 0x000fe20000002008 */
[----:B------:R-:W-:-:S02]  /*0980*/  FADD R14, R6, -12583039 ;  /* 0xcb40007f060e7421 */ /* 0x000fc40000000000 */
[----:B------:R-:W-:Y:S01]  /*0990*/  FFMA R12, R7, 1.925963033500011079e-08, R12 ;  /* 0x32a57060070c7823 */ /* 0x000fe2000000000c */
[-C--:B------:R-:W-:Y:S01]  /*09a0*/  FFMA.RM R7, R25, R10.reuse, 12582913 ;  /* 0x4b40000119077423 */ /* 0x080fe2000000400a */
[----:B------:R-:W-:Y:S01]  /*09b0*/  FADD R25, R11, -R4 ;  /* 0x800000040b197221 */ /* 0x000fe20000000000 */
[----:B------:R-:W-:Y:S01]  /*09c0*/  FFMA.RM R11, R27, R10, 12582913 ;  /* 0x4b4000011b0b7423 */ /* 0x000fe2000000400a */
[----:B------:R-:W-:Y:S01]  /*09d0*/  FFMA R14, R13, 1.4426950216293334961, -R14 ;  /* 0x3fb8aa3b0d0e7823 */ /* 0x000fe2000000080e */
[----:B------:R-:W-:Y:S01]  /*09e0*/  FADD R16, R7, -12583039 ;  /* 0xcb40007f07107421 */ /* 0x000fe20000000000 */
[----:B------:R-:W-:Y:S01]  /*09f0*/  FFMA.SAT R29, R25, R8, 0.5 ;  /* 0x3f000000191d7423 */ /* 0x000fe20000002008 */
[----:B------:R-:W-:Y:S01]  /*0a00*/  FADD R18, R11, -12583039 ;  /* 0xcb40007f0b127421 */ /* 0x000fe20000000000 */
[----:B------:R-:W-:Y:S01]  /*0a10*/  FFMA R13, R13, 1.925963033500011079e-08, R14 ;  /* 0x32a570600d0d7823 */ /* 0x000fe2000000000e */
[----:B------:R-:W-:Y:S01]  /*0a20*/  FADD R27, R19, -R4 ;  /* 0x80000004131b7221 */ /* 0x000fe20000000000 */
[----:B------:R-:W-:Y:S01]  /*0a30*/  FFMA.RM R14, R29, R10, 12582913 ;  /* 0x4b4000011d0e7423 */ /* 0x000fe2000000400a */
[----:B------:R-:W-:Y:S01]  /*0a40*/  FFMA R18, R23, 1.4426950216293334961, -R18 ;  /* 0x3fb8aa3b17127823 */ /* 0x000fe20000000812 */
[----:B------:R-:W0:Y:S01]  /*0a50*/  MUFU.EX2 R12, R12 ;  /* 0x0000000c000c7308 */ /* 0x000e220000000800 */
[----:B------:R-:W-:Y:S01]  /*0a60*/  FFMA R16, R21, 1.4426950216293334961, -R16 ;  /* 0x3fb8aa3b15107823 */ /* 0x000fe20000000810 */
[----:B------:R-:W-:Y:S01]  /*0a70*/  FADD R20, R14, -12583039 ;  /* 0xcb40007f0e147421 */ /* 0x000fe20000000000 */
[----:B------:R-:W-:Y:S01]  /*0a80*/  FFMA R18, R23, 1.925963033500011079e-08, R18 ;  /* 0x32a5706017127823 */ /* 0x000fe20000000012 */
[----:B------:R-:W-:Y:S01]  /*0a90*/  FFMA.SAT R19, R27, R8, 0.5 ;  /* 0x3f0000001b137423 */ /* 0x000fe20000002008 */
[----:B------:R-:W-:Y:S01]  /*0aa0*/  FADD R23, R17, -R4 ;  /* 0x8000000411177221 */ /* 0x000fe20000000000 */
[----:B------:R-:W-:Y:S01]  /*0ab0*/  FFMA R16, R21, 1.925963033500011079e-08, R16 ;  /* 0x32a5706015107823 */ /* 0x000fe20000000010 */
[----:B------:R-:W-:Y:S01]  /*0ac0*/  FFMA R20, R25, 1.4426950216293334961, -R20 ;  /* 0x3fb8aa3b19147823 */ /* 0x000fe20000000814 */
[----:B------:R-:W-:Y:S01]  /*0ad0*/  FFMA.RM R17, R19, R10, 12582913 ;  /* 0x4b40000113117423 */ /* 0x000fe2000000400a */
[----:B------:R-:W-:Y:S01]  /*0ae0*/  FFMA.SAT R29, R23, R8, 0.5 ;  /* 0x3f000000171d7423 */ /* 0x000fe20000002008 */
[----:B------:R-:W-:Y:S01]  /*0af0*/  FADD R21, R15, -R4 ;  /* 0x800000040f157221 */ /* 0x000fe20000000000 */
[----:B------:R-:W1:Y:S01]  /*0b00*/  MUFU.EX2 R13, R13 ;  /* 0x0000000d000d7308 */ /* 0x000e620000000800 */
[----:B------:R-:W-:Y:S01]  /*0b10*/  FFMA R19, R25, 1.925963033500011079e-08, R20 ;  /* 0x32a5706019137823 */ /* 0x000fe20000000014 */
[----:B------:R-:W-:Y:S01]  /*0b20*/  FADD R22, R17, -12583039 ;  /* 0xcb40007f11167421 */ /* 0x000fe20000000000 */
[----:B------:R-:W-:Y:S01]  /*0b30*/  FFMA.RM R15, R29, R10, 12582913 ;  /* 0x4b4000011d0f7423 */ /* 0x000fe2000000400a */
[----:B------:R-:W-:Y:S01]  /*0b40*/  FFMA.SAT R25, R21, R8, 0.5 ;  /* 0x3f00000015197423 */ /* 0x000fe20000002008 */
[----:B------:R-:W-:Y:S01]  /*0b50*/  SHF.L.U32 R20, R9, 0x17, RZ ;  /* 0x0000001709147819 */ /* 0x000fe200000006ff */
[----:B------:R-:W-:Y:S01]  /*0b60*/  FFMA R22, R27, 1.4426950216293334961, -R22 ;  /* 0x3fb8aa3b1b167823 */ /* 0x000fe20000000816 */
[----:B------:R-:W-:Y:S01]  /*0b70*/  FADD R24, R15, -12583039 ;  /* 0xcb40007f0f187421 */ /* 0x000fe20000000000 */
[----:B------:R-:W2:Y:S01]  /*0b80*/  MUFU.EX2 R16, R16 ;  /* 0x0000001000107308 */ /* 0x000ea20000000800 */
[----:B------:R-:W-:Y:S01]  /*0b90*/  FFMA.RM R10, R25, R10, 12582913 ;  /* 0x4b400001190a7423 */ /* 0x000fe2000000400a */
[----:B0-----:R-:W-:Y:S01]  /*0ba0*/  FFMA R12, R20, R12, R3 ;  /* 0x0000000c140c7223 */ /* 0x001fe20000000003 */
[----:B------:R-:W-:Y:S01]  /*0bb0*/  FFMA R8, R27, 1.925963033500011079e-08, R22 ;  /* 0x32a570601b087823 */ /* 0x000fe20000000016 */
[----:B------:R-:W-:Y:S01]  /*0bc0*/  FFMA R24, R23, 1.4426950216293334961, -R24 ;  /* 0x3fb8aa3b17187823 */ /* 0x000fe20000000818 */
[----:B------:R-:W-:Y:S01]  /*0bd0*/  FADD R20, R10, -12583039 ;  /* 0xcb40007f0a147421 */ /* 0x000fe20000000000 */
[----:B------:R-:W-:-:S02]  /*0be0*/  SHF.L.U32 R9, R6, 0x17, RZ ;  /* 0x0000001706097819 */ /* 0x000fc400000006ff */
[----:B------:R-:W0:Y:S01]  /*0bf0*/  MUFU.EX2 R18, R18 ;  /* 0x0000001200127308 */ /* 0x000e220000000800 */
[----:B------:R-:W-:Y:S01]  /*0c00*/  FFMA R24, R23, 1.925963033500011079e-08, R24 ;  /* 0x32a5706017187823 */ /* 0x000fe20000000018 */
[----:B------:R-:W-:Y:S01]  /*0c10*/  FFMA R20, R21, 1.4426950216293334961, -R20 ;  /* 0x3fb8aa3b15147823 */ /* 0x000fe20000000814 */
[----:B------:R-:W-:Y:S01]  /*0c20*/  SHF.L.U32 R6, R7, 0x17, RZ ;  /* 0x0000001707067819 */ /* 0x000fe200000006ff */
[----:B-1----:R-:W-:Y:S01]  /*0c30*/  FFMA R9, R9, R13, R12 ;  /* 0x0000000d09097223 */ /* 0x002fe2000000000c */
[----:B------:R-:W-:Y:S01]  /*0c40*/  SHF.L.U32 R12, R11, 0x17, RZ ;  /* 0x000000170b0c7819 */ /* 0x000fe200000006ff */
[----:B------:R-:W-:Y:S01]  /*0c50*/  FFMA R20, R21, 1.925963033500011079e-08, R20 ;  /* 0x32a5706015147823 */ /* 0x000fe20000000014 */
[----:B------:R-:W-:Y:S01]  /*0c60*/  SHF.L.U32 R3, R14, 0x17, RZ ;  /* 0x000000170e037819 */ /* 0x000fe200000006ff */
[----:B------:R-:W1:Y:S01]  /*0c70*/  MUFU.EX2 R19, R19 ;  /* 0x0000001300137308 */ /* 0x000e620000000800 */
[----:B--2---:R-:W-:Y:S01]  /*0c80*/  FFMA R9, R6, R16, R9 ;  /* 0x0000001006097223 */ /* 0x004fe20000000009 */
[----:B------:R-:W-:-:S02]  /*0c90*/  SHF.L.U32 R6, R17, 0x17, RZ ;  /* 0x0000001711067819 */ /* 0x000fc400000006ff */
[----:B------:R-:W-:-:S04]  /*0ca0*/  SHF.L.U32 R10, R10, 0x17, RZ ;  /* 0x000000170a0a7819 */ /* 0x000fc800000006ff */
[----:B------:R-:W2:Y:S01]  /*0cb0*/  MUFU.EX2 R8, R8 ;  /* 0x0000000800087308 */ /* 0x000ea20000000800 */
[----:B0-----:R-:W-:-:S07]  /*0cc0*/  FFMA R12, R12, R18, R9 ;  /* 0x000000120c0c7223 */ /* 0x001fce0000000009 */
[----:B------:R-:W0:Y:S01]  /*0cd0*/  MUFU.EX2 R24, R24 ;  /* 0x0000001800187308 */ /* 0x000e220000000800 */
[----:B-1----:R-:W-:Y:S01]  /*0ce0*/  FFMA R3, R3, R19, R12 ;  /* 0x0000001303037223 */ /* 0x002fe2000000000c */
[----:B------:R-:W-:-:S06]  /*0cf0*/  SHF.L.U32 R12, R15, 0x17, RZ ;  /* 0x000000170f0c7819 */ /* 0x000fcc00000006ff */
[----:B------:R-:W1:Y:S01]  /*0d00*/  MUFU.EX2 R20, R20 ;  /* 0x0000001400147308 */ /* 0x000e620000000800 */
[----:B--2---:R-:W-:-:S04]  /*0d10*/  FFMA R3, R6, R8, R3 ;  /* 0x0000000806037223 */ /* 0x004fc80000000003 */
[----:B0-----:R-:W-:-:S04]  /*0d20*/  FFMA R3, R12, R24, R3 ;  /* 0x000000180c037223 */ /* 0x001fc80000000003 */
[----:B-1----:R-:W-:Y:S01]  /*0d30*/  FFMA R3, R10, R20, R3 ;  /* 0x000000140a037223 */ /* 0x002fe20000000003 */
[----:B------:R-:W-:Y:S06]  /*0d40*/  BRA.U UP1, `(.L_x_9) ;  /* 0xfffffff9019c7547 */ /* 0x000fec000b83ffff */
.L_x_8:
        /* <DEDUP_REMOVED lines=10> */
[----:B------:R-:W3:Y:S04]  /*0df0*/  LDG.E R11, desc[UR10][R8.64+0x4] ;  /* 0x0000040a080b7981 */ /* 0x000ee8000c1e1900 */
[----:B------:R-:W4:Y:S04]  /*0e00*/  LDG.E R13, desc[UR10][R8.64+0x8] ;  /* 0x0000080a080d7981 */ /* 0x000f28000c1e1900 */
[----:B------:R0:W5:Y:S01]  /*0e10*/  LDG.E R15, desc[UR10][R8.64+0xc] ;  /* 0x00000c0a080f7981 */ /* 0x000162000c1e1900 */
[----:B------:R-:W-:Y:S01]  /*0e20*/  HFMA2 R14, -RZ, RZ, 3.7421875, 0 ;  /* 0x437c0000ff0e7431 */ /* 0x000fe200000001ff */
[----:B------:R-:W-:Y:S01]  /*0e30*/  MOV R12, 0x3bbb989d ;  /* 0x3bbb989d000c7802 */ /* 0x000fe20000000f00 */
[----:B------:R-:W-:Y:S01]  /*0e40*/  UIADD3 UR4, UPT, UPT, UR4, 0x4, URZ ;  /* 0x0000000404047890 */ /* 0x000fe2000fffe0ff */
[----:B--2---:R-:W-:-:S04]  /*0e50*/  FADD R7, R7, -R4 ;  /* 0x8000000407077221 */ /* 0x004fc80000000000 */
[----:B------:R-:W-:Y:S01]  /*0e60*/  FFMA.SAT R2, R7, R12, 0.5 ;  /* 0x3f00000007027423 */ /* 0x000fe2000000200c */
[----:B---3--:R-:W-:-:S03]  /*0e70*/  FADD R11, R11, -R4 ;  /* 0x800000040b0b7221 */ /* 0x008fc60000000000 */
[----:B------:R-:W-:Y:S01]  /*0e80*/  FFMA.RM R2, R2, R14, 12582913 ;  /* 0x4b40000102027423 */ /* 0x000fe2000000400e */
[----:B------:R-:W-:Y:S01]  /*0e90*/  FFMA.SAT R6, R11, R12, 0.5 ;  /* 0x3f0000000b067423 */ /* 0x000fe2000000200c */
[--C-:B----4-:R-:W-:Y:S02]  /*0ea0*/  FADD R13, R13, -R4.reuse ;  /* 0x800000040d0d7221 */ /* 0x110fe40000000000 */
[----:B------:R-:W-:Y:S01]  /*0eb0*/  FADD R10, R2, -12583039 ;  /* 0xcb40007f020a7421 */ /* 0x000fe20000000000 */
[----:B------:R-:W-:Y:S01]  /*0ec0*/  FFMA.RM R6, R6, R14, 12582913 ;  /* 0x4b40000106067423 */ /* 0x000fe2000000400e */
[----:B0-----:R-:W-:Y:S01]  /*0ed0*/  FFMA.SAT R9, R13, R12, 0.5 ;  /* 0x3f0000000d097423 */ /* 0x001fe2000000200c */
[----:B-----5:R-:W-:Y:S01]  /*0ee0*/  FADD R15, R15, -R4 ;  /* 0x800000040f0f7221 */ /* 0x020fe20000000000 */
[----:B------:R-:W-:Y:S01]  /*0ef0*/  FFMA R10, R7, 1.4426950216293334961, -R10 ;  /* 0x3fb8aa3b070a7823 */ /* 0x000fe2000000080a */
[----:B------:R-:W-:Y:S01]  /*0f00*/  FADD R8, R6, -12583039 ;  /* 0xcb40007f06087421 */ /* 0x000fe20000000000 */
[----:B------:R-:W-:-:S02]  /*0f10*/  SHF.L.U32 R2, R2, 0x17, RZ ;  /* 0x0000001702027819 */ /* 0x000fc400000006ff */
[----:B------:R-:W-:Y:S01]  /*0f20*/  FFMA R10, R7, 1.925963033500011079e-08, R10 ;  /* 0x32a57060070a7823 */ /* 0x000fe2000000000a */
[----:B------:R-:W-:Y:S01]  /*0f30*/  FFMA.RM R7, R9, R14, 12582913 ;  /* 0x4b40000109077423 */ /* 0x000fe2000000400e */
[----:B------:R-:W-:Y:S01]  /*0f40*/  FFMA R8, R11, 1.4426950216293334961, -R8 ;  /* 0x3fb8aa3b0b087823 */ /* 0x000fe20000000808 */
[----:B------:R-:W-:Y:S02]  /*0f50*/  FFMA.SAT R9, R15, R12, 0.5 ;  /* 0x3f0000000f097423 */ /* 0x000fe4000000200c */
[----:B------:R-:W-:Y:S01]  /*0f60*/  FADD R12, R7, -12583039 ;  /* 0xcb40007f070c7421 */ /* 0x000fe20000000000 */
[----:B------:R-:W-:Y:S01]  /*0f70*/  FFMA R8, R11, 1.925963033500011079e-08, R8 ;  /* 0x32a570600b087823 */ /* 0x000fe20000000008 */
[----:B------:R-:W-:Y:S01]  /*0f80*/  FFMA.RM R11, R9, R14, 12582913 ;  /* 0x4b400001090b7423 */ /* 0x000fe2000000400e */
[----:B------:R-:W0:Y:S01]  /*0f90*/  MUFU.EX2 R10, R10 ;  /* 0x0000000a000a7308 */ /* 0x000e220000000800 */
[----:B------:R-:W-:Y:S01]  /*0fa0*/  FFMA R12, R13, 1.4426950216293334961, -R12 ;  /* 0x3fb8aa3b0d0c7823 */ /* 0x000fe2000000080c */
[----:B------:R-:W-:Y:S01]  /*0fb0*/  SHF.L.U32 R9, R6, 0x17, RZ ;  /* 0x0000001706097819 */ /* 0x000fe200000006ff */
[----:B------:R-:W-:Y:S01]  /*0fc0*/  FADD R14, R11, -12583039 ;  /* 0xcb40007f0b0e7421 */ /* 0x000fe20000000000 */
[----:B------:R-:W-:Y:S01]  /*0fd0*/  SHF.L.U32 R7, R7, 0x17, RZ ;  /* 0x0000001707077819 */ /* 0x000fe200000006ff */
[----:B------:R-:W-:-:S02]  /*0fe0*/  FFMA R12, R13, 1.925963033500011079e-08, R12 ;  /* 0x32a570600d0c7823 */ /* 0x000fc4000000000c */
[C---:B------:R-:W-:Y:S01]  /*0ff0*/  FFMA R14, R15.reuse, 1.4426950216293334961, -R14 ;  /* 0x3fb8aa3b0f0e7823 */ /* 0x040fe2000000080e */
[----:B------:R-:W1:Y:S03]  /*1000*/  MUFU.EX2 R8, R8 ;  /* 0x0000000800087308 */ /* 0x000e660000000800 */
[----:B------:R-:W-:-:S05]  /*1010*/  FFMA R14, R15, 1.925963033500011079e-08, R14 ;  /* 0x32a570600f0e7823 */ /* 0x000fca000000000e */
[----:B------:R-:W2:Y:S01]  /*1020*/  MUFU.EX2 R12, R12 ;  /* 0x0000000c000c7308 */ /* 0x000ea20000000800 */
[----:B0-----:R-:W-:Y:S01]  /*1030*/  FFMA R2, R2, R10, R3 ;  /* 0x0000000a02027223 */ /* 0x001fe20000000003 */
[----:B------:R-:W-:-:S06]  /*1040*/  SHF.L.U32 R3, R11, 0x17, RZ ;  /* 0x000000170b037819 */ /* 0x000fcc00000006ff */
[----:B------:R-:W0:Y:S01]  /*1050*/  MUFU.EX2 R14, R14 ;  /* 0x0000000e000e7308 */ /* 0x000e220000000800 */
[----:B-1----:R-:W-:-:S04]  /*1060*/  FFMA R2, R9, R8, R2 ;  /* 0x0000000809027223 */ /* 0x002fc80000000002 */
[----:B--2---:R-:W-:-:S04]  /*1070*/  FFMA R2, R7, R12, R2 ;  /* 0x0000000c07027223 */ /* 0x004fc80000000002 */
[----:B0-----:R-:W-:-:S07]  /*1080*/  FFMA R3, R3, R14, R2 ;  /* 0x0000000e03037223 */ /* 0x001fce0000000002 */
.L_x_10:
[----:B------:R-:W-:Y:S05]  /*1090*/  BRA.U !UP1, `(.L_x_7) ;  /* 0x0000000109b87547 */ /* 0x000fea000b800000 */
[----:B------:R-:W-:Y:S02]  /*10a0*/  UISETP.NE.AND UP0, UPT, UR6, 0x1, UPT ;  /* 0x000000010600788c */ /* 0x000fe4000bf05270 */
[----:B------:R-:W-:-:S04]  /*10b0*/  ULOP3.LUT UR5, UR5, 0x1, URZ, 0xc0, !UPT ;  /* 0x0000000105057892 */ /* 0x000fc8000f8ec0ff */
[----:B------:R-:W-:-:S03]  /*10c0*/  UISETP.NE.U32.AND UP1, UPT, UR5, 0x1, UPT ;  /* 0x000000010500788c */ /* 0x000fc6000bf25070 */
[----:B------:R-:W-:Y:S08]  /*10d0*/  BRA.U !UP0, `(.L_x_11) ;  /* 0x0000000108687547 */ /* 0x000ff0000b800000 */
[----:B------:R-:W0:Y:S01]  /*10e0*/  LDC.64 R6, c[0x0][0x380] ;  /* 0x0000e000ff067b82 */ /* 0x000e220000000a00 */
[----:B------:R-:W-:-:S05]  /*10f0*/  IADD3 R9, PT, PT, R0, UR4, RZ ;  /* 0x0000000400097c10 */ /* 0x000fca000fffe0ff */
[----:B0-----:R-:W-:-:S05]  /*1100*/  IMAD.WIDE R6, R9, 0x4, R6 ;  /* 0x0000000409067825 */ /* 0x001fca00078e0206 */
[----:B------:R-:W2:Y:S04]  /*1110*/  LDG.E R9, desc[UR10][R6.64] ;  /* 0x0000000a06097981 */ /* 0x000ea8000c1e1900 */
[----:B------:R-:W3:Y:S01]  /*1120*/  LDG.E R13, desc[UR10][R6.64+0x4] ;  /* 0x0000040a060d7981 */ /* 0x000ee2000c1e1900 */
[----:B------:R-:W-:Y:S01]  /*1130*/  HFMA2 R11, -RZ, RZ, 3.7421875, 0 ;  /* 0x437c0000ff0b7431 */ /* 0x000fe200000001ff */
[----:B------:R-:W-:Y:S01]  /*1140*/  MOV R2, 0x3bbb989d ;  /* 0x3bbb989d00027802 */ /* 0x000fe20000000f00 */
[----:B------:R-:W-:Y:S01]  /*1150*/  UIADD3 UR4, UPT, UPT, UR4, 0x2, URZ ;  /* 0x0000000204047890 */ /* 0x000fe2000fffe0ff */
[----:B--2---:R-:W-:-:S04]  /*1160*/  FADD R9, R9, -R4 ;  /* 0x8000000409097221 */ /* 0x004fc80000000000 */
[----:B------:R-:W-:Y:S01]  /*1170*/  FFMA.SAT R8, R9, R2, 0.5 ;  /* 0x3f00000009087423 */ /* 0x000fe20000002002 */
[----:B---3--:R-:W-:-:S03]  /*1180*/  FADD R13, R13, -R4 ;  /* 0x800000040d0d7221 */ /* 0x008fc60000000000 */
[----:B------:R-:W-:Y:S01]  /*1190*/  FFMA.RM R8, R8, R11, 12582913 ;  /* 0x4b40000108087423 */ /* 0x000fe2000000400b */
[----:B------:R-:W-:-:S03]  /*11a0*/  FFMA.SAT R10, R13, R2, 0.5 ;  /* 0x3f0000000d0a7423 */ /* 0x000fc60000002002 */
[----:B------:R-:W-:Y:S01]  /*11b0*/  FADD R2, R8, -12583039 ;  /* 0xcb40007f08027421 */ /* 0x000fe20000000000 */
[----:B------:R-:W-:Y:S01]  /*11c0*/  FFMA.RM R10, R10, R11, 12582913 ;  /* 0x4b4000010a0a7423 */ /* 0x000fe2000000400b */
[----:B------:R-:W-:Y:S02]  /*11d0*/  SHF.L.U32 R8, R8, 0x17, RZ ;  /* 0x0000001708087819 */ /* 0x000fe400000006ff */
[C---:B------:R-:W-:Y:S01]  /*11e0*/  FFMA R2, R9.reuse, 1.4426950216293334961, -R2 ;  /* 0x3fb8aa3b09027823 */ /* 0x040fe20000000802 */
[C---:B------:R-:W-:Y:S01]  /*11f0*/  FADD R6, R10.reuse, -12583039 ;  /* 0xcb40007f0a067421 */ /* 0x040fe20000000000 */
[----:B------:R-:W-:Y:S02]  /*1200*/  SHF.L.U32 R10, R10, 0x17, RZ ;  /* 0x000000170a0a7819 */ /* 0x000fe400000006ff */
[----:B------:R-:W-:Y:S01]  /*1210*/  FFMA R2, R9, 1.925963033500011079e-08, R2 ;  /* 0x32a5706009027823 */ /* 0x000fe20000000002 */
[----:B------:R-:W-:-:S04]  /*1220*/  FFMA R6, R13, 1.4426950216293334961, -R6 ;  /* 0x3fb8aa3b0d067823 */ /* 0x000fc80000000806 */
[----:B------:R-:W-:Y:S01]  /*1230*/  FFMA R6, R13, 1.925963033500011079e-08, R6 ;  /* 0x32a570600d067823 */ /* 0x000fe20000000006 */
[----:B------:R-:W0:Y:S08]  /*1240*/  MUFU.EX2 R2, R2 ;  /* 0x0000000200027308 */ /* 0x000e300000000800 */
[----:B------:R-:W1:Y:S01]  /*1250*/  MUFU.EX2 R6, R6 ;  /* 0x0000000600067308 */ /* 0x000e620000000800 */
[----:B0-----:R-:W-:-:S04]  /*1260*/  FFMA R3, R8, R2, R3 ;  /* 0x0000000208037223 */ /* 0x001fc80000000003 */
[----:B-1----:R-:W-:-:S07]  /*1270*/  FFMA R3, R10, R6, R3 ;  /* 0x000000060a037223 */ /* 0x002fce0000000003 */
.L_x_11:
[----:B------:R-:W-:Y:S05]  /*1280*/  BRA.U UP1, `(.L_x_7) ;  /* 0x00000001013c7547 */ /* 0x000fea000b800000 */
[----:B------:R-:W0:Y:S01]  /*1290*/  LDC.64 R6, c[0x0][0x380] ;  /* 0x0000e000ff067b82 */ /* 0x000e220000000a00 */
[----:B------:R-:W-:-:S05]  /*12a0*/  IADD3 R9, PT, PT, R0, UR4, RZ ;  /* 0x0000000400097c10 */ /* 0x000fca000fffe0ff */
[----:B0-----:R-:W-:-:S06]  /*12b0*/  IMAD.WIDE R6, R9, 0x4, R6 ;  /* 0x0000000409067825 */ /* 0x001fcc00078e0206 */
[----:B------:R-:W2:Y:S01]  /*12c0*/  LDG.E R7, desc[UR10][R6.64] ;  /* 0x0000000a06077981 */ /* 0x000ea2000c1e1900 */
[----:B------:R-:W-:Y:S01]  /*12d0*/  HFMA2 R11, -RZ, RZ, 3.7421875, 0 ;  /* 0x437c0000ff0b7431 */ /* 0x000fe200000001ff */
[----:B------:R-:W-:Y:S01]  /*12e0*/  MOV R9, 0x3bbb989d ;  /* 0x3bbb989d00097802 */ /* 0x000fe20000000f00 */
[----:B--2---:R-:W-:-:S04]  /*12f0*/  FADD R0, R7, -R4 ;  /* 0x8000000407007221 */ /* 0x004fc80000000000 */
[----:B------:R-:W-:-:S04]  /*1300*/  FFMA.SAT R2, R0, R9, 0.5 ;  /* 0x3f00000000027423 */ /* 0x000fc80000002009 */
[----:B------:R-:W-:-:S04]  /*1310*/  FFMA.RM R2, R2, R11, 12582913 ;  /* 0x4b40000102027423 */ /* 0x000fc8000000400b */
[C---:B------:R-:W-:Y:S01]  /*1320*/  FADD R9, R2.reuse, -12583039 ;  /* 0xcb40007f02097421 */ /* 0x040fe20000000000 */
[----:B------:R-:W-:-:S03]  /*1330*/  SHF.L.U32 R2, R2, 0x17, RZ ;  /* 0x0000001702027819 */ /* 0x000fc600000006ff */
[----:B------:R-:W-:-:S04]  /*1340*/  FFMA R9, R0, 1.4426950216293334961, -R9 ;  /* 0x3fb8aa3b00097823 */ /* 0x000fc80000000809 */
[----:B------:R-:W-:-:S06]  /*1350*/  FFMA R9, R0, 1.925963033500011079e-08, R9 ;  /* 0x32a5706000097823 */ /* 0x000fcc0000000009 */
[----:B------:R-:W0:Y:S02]  /*1360*/  MUFU.EX2 R9, R9 ;  /* 0x0000000900097308 */ /* 0x000e240000000800 */
[----:B0-----:R-:W-:-:S07]  /*1370*/  FFMA R3, R2, R9, R3 ;  /* 0x0000000902037223 */ /* 0x001fce0000000003 */
.L_x_7:
[----:B------:R-:W0:Y:S02]  /*1380*/  LDC R0, c[0x0][0x394] ;  /* 0x0000e500ff007b82 */ /* 0x000e240000000800 */
[----:B0-----:R-:W-:-:S13]  /*1390*/  ISETP.GE.AND P0, PT, R0, 0x1, PT ;  /* 0x000000010000780c */ /* 0x001fda0003f06270 */
[----:B------:R-:W-:Y:S05]  /*13a0*/  @!P0 EXIT ;  /* 0x000000000000894d */ /* 0x000fea0003800000 */
[C---:B------:R-:W-:Y:S01]  /*13b0*/  ISETP.GE.U32.AND P0, PT, R0.reuse, 0x8, PT ;  /* 0x000000080000780c */ /* 0x040fe20003f06070 */
[----:B------:R-:W-:Y:S01]  /*13c0*/  IMAD R5, R5, R0, RZ ;  /* 0x0000000005057224 */ /* 0x000fe200078e02ff */
[----:B------:R-:W-:Y:S02]  /*13d0*/  LOP3.LUT R19, R0, 0x7, RZ, 0xc0, !PT ;  /* 0x0000000700137812 */ /* 0x000fe400078ec0ff */
[----:B------:R-:W-:-:S09]  /*13e0*/  MOV R6, RZ ;  /* 0x000000ff00067202 */ /* 0x000fd20000000f00 */
[----:B------:R-:W-:Y:S05]  /*13f0*/  @!P0 BRA `(.L_x_12) ;  /* 0x0000000c00888947 */ /* 0x000fea0003800000 */
[----:B------:R-:W0:Y:S01]  /*1400*/  LDCU.128 UR4, c[0x0][0x380] ;  /* 0x00007000ff0477ac */ /* 0x000e220008000c00 */
[----:B------:R-:W-:Y:S02]  /*1410*/  LOP3.LUT R6, R0, 0x7ffffff8, RZ, 0xc0, !PT ;  /* 0x7ffffff800067812 */ /* 0x000fe400078ec0ff */
[----:B------:R-:W-:Y:S02]  /*1420*/  MOV R18, R5 ;  /* 0x0000000500127202 */ /* 0x000fe40000000f00 */
[----:B------:R-:W-:Y:S01]  /*1430*/  IADD3 R16, PT, PT, -R6, RZ, RZ ;  /* 0x000000ff06107210 */ /* 0x000fe20007ffe1ff */
[----:B0-----:R-:W-:Y:S02]  /*1440*/  UIADD3 UR8, UP1, UPT, UR4, 0x10, URZ ;  /* 0x0000001004087890 */ /* 0x001fe4000ff3e0ff */
[----:B------:R-:W-:Y:S02]  /*1450*/  UIADD3 UR4, UP0, UPT, UR6, 0x10, URZ ;  /* 0x0000001006047890 */ /* 0x000fe4000ff1e0ff */
[----:B------:R-:W-:-:S02]  /*1460*/  UIADD3.X UR6, UPT, UPT, URZ, UR5, URZ, UP1, !UPT ;  /* 0x00000005ff067290 */ /* 0x000fc40008ffe4ff */
[----:B------:R-:W-:-:S12]  /*1470*/  UIADD3.X UR5, UPT, UPT, URZ, UR7, URZ, UP0, !UPT ;  /* 0x00000007ff057290 */ /* 0x000fd800087fe4ff */
.L_x_29:
[----:B------:R-:W-:Y:S02]  /*1480*/  MOV R14, UR8 ;  /* 0x00000008000e7c02 */ /* 0x000fe40008000f00 */
[----:B------:R-:W-:-:S03]  /*1490*/  MOV R15, UR6 ;  /* 0x00000006000f7c02 */ /* 0x000fc60008000f00 */
[----:B------:R-:W-:-:S05]  /*14a0*/  IMAD.WIDE R14, R18, 0x4, R14 ;  /* 0x00000004120e7825 */ /* 0x000fca00078e020e */
[----:B0-----:R-:W2:Y:S01]  /*14b0*/  LDG.E R7, desc[UR10][R14.64+-0x10] ;  /* 0xfffff00a0e077981 */ /* 0x001ea2000c1e1900 */
[----:B------:R-:W-:Y:S01]  /*14c0*/  HFMA2 R0, -RZ, RZ, 0.96630859375, -0.0022525787353515625 ;  /* 0x3bbb989dff007431 */ /* 0x000fe200000001ff */
[----:B------:R-:W-:Y:S01]  /*14d0*/  MOV R9, 0x437c0000 ;  /* 0x437c000000097802 */ /* 0x000fe20000000f00 */
[----:B------:R-:W0:Y:S01]  /*14e0*/  MUFU.RCP R8, R3 ;  /* 0x0000000300087308 */ /* 0x000e220000001000 */
[----:B------:R-:W-:Y:S01]  /*14f0*/  MOV R10, UR4 ;  /* 0x00000004000a7c02 */ /* 0x000fe20008000f00 */
[----:B------:R-:W-:Y:S01]  /*1500*/  BSSY.RECONVERGENT B2, `(.L_x_13) ;  /* 0x0000018000027945 */ /* 0x000fe20003800200 */
[----:B------:R-:W-:Y:S02]  /*1510*/  MOV R11, UR5 ;  /* 0x00000005000b7c02 */ /* 0x000fe40008000f00 */
[----:B------:R-:W-:Y:S01]  /*1520*/  IADD3 R16, PT, PT, R16, 0x8, RZ ;  /* 0x0000000810107810 */ /* 0x000fe20007ffe0ff */
[----:B------:R-:W-:-:S03]  /*1530*/  IMAD.WIDE R10, R18, 0x4, R10 ;  /* 0x00000004120a7825 */ /* 0x000fc600078e020a */
[----:B------:R-:W-:Y:S01]  /*1540*/  ISETP.NE.AND P2, PT, R16, RZ, PT ;  /* 0x000000ff1000720c */ /* 0x000fe20003f45270 */
[----:B--2---:R-:W-:-:S04]  /*1550*/  FADD R7, R7, -R4 ;  /* 0x8000000407077221 */ /* 0x004fc80000000000 */
[----:B------:R-:W-:-:S04]  /*1560*/  FFMA.SAT R0, R7, R0, 0.5 ;  /* 0x3f00000007007423 */ /* 0x000fc80000002000 */
[----:B------:R-:W-:Y:S01]  /*1570*/  FFMA.RM R0, R0, R9, 12582913 ;  /* 0x4b40000100007423 */ /* 0x000fe20000004009 */
[----:B0-----:R-:W-:-:S03]  /*1580*/  FFMA R9, R8, -R3, 1 ;  /* 0x3f80000008097423 */ /* 0x001fc60000000803 */
[C---:B------:R-:W-:Y:S01]  /*1590*/  FADD R2, R0.reuse, -12583039 ;  /* 0xcb40007f00027421 */ /* 0x040fe20000000000 */
[----:B------:R-:W-:Y:S01]  /*15a0*/  SHF.L.U32 R0, R0, 0x17, RZ ;  /* 0x0000001700007819 */ /* 0x000fe200000006ff */
[----:B------:R-:W-:Y:S02]  /*15b0*/  FFMA R9, R8, R9, R8 ;  /* 0x0000000908097223 */ /* 0x000fe40000000008 */
[----:B------:R-:W-:-:S04]  /*15c0*/  FFMA R2, R7, 1.4426950216293334961, -R2 ;  /* 0x3fb8aa3b07027823 */ /* 0x000fc80000000802 */
[----:B------:R-:W-:-:S04]  /*15d0*/  FFMA R2, R7, 1.925963033500011079e-08, R2 ;  /* 0x32a5706007027823 */ /* 0x000fc80000000002 */
[----:B------:R-:W0:Y:S02]  /*15e0*/  MUFU.EX2 R7, R2 ;  /* 0x0000000200077308 */ /* 0x000e240000000800 */
[----:B0-----:R-:W-:-:S06]  /*15f0*/  FMUL R0, R0, R7 ;  /* 0x0000000700007220 */ /* 0x001fcc0000400000 */
[----:B------:R-:W0:Y:S01]  /*1600*/  FCHK P0, R0, R3 ;  /* 0x0000000300007302 */ /* 0x000e220000000000 */
[----:B------:R-:W-:-:S04]  /*1610*/  FFMA R8, R0, R9, RZ ;  /* 0x0000000900087223 */ /* 0x000fc800000000ff */
[----:B------:R-:W-:-:S04]  /*1620*/  FFMA R2, R8, -R3, R0 ;  /* 0x8000000308027223 */ /* 0x000fc80000000000 */
[----:B------:R-:W-:Y:S01]  /*1630*/  FFMA R9, R9, R2, R8 ;  /* 0x0000000209097223 */ /* 0x000fe20000000008 */
[----:B0-----:R-:W-:Y:S06]  /*1640*/  @!P0 BRA `(.L_x_14) ;  /* 0x00000000000c8947 */ /* 0x001fec0003800000 */
[----:B------:R-:W-:-:S07]  /*1650*/  MOV R2, 0x1670 ;  /* 0x0000167000027802 */ /* 0x000fce0000000f00 */
[----:B------:R-:W-:Y:S05]  /*1660*/  CALL.REL.NOINC `($__internal_0_$__cuda_sm3x_div_rn_noftz_f32_slowpath) ;  /* 0x0000001800447944 */ /* 0x000fea0003c00000 */
[----:B------:R-:W-:-:S07]  /*1670*/  MOV R9, R7 ;  /* 0x0000000700097202 */ /* 0x000fce0000000f00 */
.L_x_14:
[----:B------:R-:W-:Y:S05]  /*1680*/  BSYNC.RECONVERGENT B2 ;  /* 0x0000000000027941 */ /* 0x000fea0003800200 */
.L_x_13:
[----:B------:R0:W-:Y:S04]  /*1690*/  STG.E desc[UR10][R10.64+-0x10], R9 ;  /* 0xfffff0090a007986 */ /* 0x0001e8000c10190a */
[----:B------:R-:W2:Y:S01]  /*16a0*/  LDG.E R7, desc[UR10][R14.64+-0xc] ;  /* 0xfffff40a0e077981 */ /* 0x000ea2000c1e1900 */
[----:B------:R-:W-:Y:S01]  /*16b0*/  HFMA2 R0, -RZ, RZ, 0.96630859375, -0.0022525787353515625 ;  /* 0x3bbb989dff007431 */ /* 0x000fe200000001ff */
[----:B------:R-:W-:Y:S01]  /*16c0*/  MOV R13, 0x437c0000 ;  /* 0x437c0000000d7802 */ /* 0x000fe20000000f00 */
[----:B------:R-:W0:Y:S01]  /*16d0*/  MUFU.RCP R8, R3 ;  /* 0x0000000300087308 */ /* 0x000e220000001000 */
[----:B------:R-:W-:Y:S01]  /*16e0*/  BSSY.RECONVERGENT B2, `(.L_x_15) ;  /* 0x0000014000027945 */ /* 0x000fe20003800200 */
[----:B0-----:R-:W-:Y:S01]  /*16f0*/  FFMA R9, R8, -R3, 1 ;  /* 0x3f80000008097423 */ /* 0x001fe20000000803 */
[----:B--2---:R-:W-:-:S04]  /*1700*/  FADD R7, R7, -R4 ;  /* 0x8000000407077221 */ /* 0x004fc80000000000 */
[----:B------:R-:W-:-:S04]  /*1710*/  FFMA.SAT R0, R7, R0, 0.5 ;  /* 0x3f00000007007423 */ /* 0x000fc80000002000 */
[----:B------:R-:W-:-:S04]  /*1720*/  FFMA.RM R0, R0, R13, 12582913 ;  /* 0x4b40000100007423 */ /* 0x000fc8000000400d */
[C---:B------:R-:W-:Y:S01]  /*1730*/  FADD R2, R0.reuse, -12583039 ;  /* 0xcb40007f00027421 */ /* 0x040fe20000000000 */
[----:B------:R-:W-:-:S03]  /*1740*/  SHF.L.U32 R0, R0, 0x17, RZ ;  /* 0x0000001700007819 */ /* 0x000fc600000006ff */
[----:B------:R-:W-:-:S04]  /*1750*/  FFMA R2, R7, 1.4426950216293334961, -R2 ;  /* 0x3fb8aa3b07027823 */ /* 0x000fc80000000802 */
[----:B------:R-:W-:-:S04]  /*1760*/  FFMA R2, R7, 1.925963033500011079e-08, R2 ;  /* 0x32a5706007027823 */ /* 0x000fc80000000002 */
[----:B------:R-:W0:Y:S02]  /*1770*/  MUFU.EX2 R7, R2 ;  /* 0x0000000200077308 */ /* 0x000e240000000800 */
[----:B0-----:R-:W-:Y:S01]  /*1780*/  FMUL R12, R0, R7 ;  /* 0x00000007000c7220 */ /* 0x001fe20000400000 */
[----:B------:R-:W-:-:S05]  /*1790*/  FFMA R0, R8, R9, R8 ;  /* 0x0000000908007223 */ /* 0x000fca0000000008 */
[----:B------:R-:W0:Y:S01]  /*17a0*/  FCHK P0, R12, R3 ;  /* 0x000000030c007302 */ /* 0x000e220000000000 */
[----:B------:R-:W-:-:S04]  /*17b0*/  FFMA R7, R0, R12, RZ ;  /* 0x0000000c00077223 */ /* 0x000fc800000000ff */
[----:B------:R-:W-:-:S04]  /*17c0*/  FFMA R8, R7, -R3, R12 ;  /* 0x8000000307087223 */ /* 0x000fc8000000000c */
[----:B------:R-:W-:Y:S01]  /*17d0*/  FFMA R7, R0, R8, R7 ;  /* 0x0000000800077223 */ /* 0x000fe20000000007 */
[----:B0-----:R-:W-:Y:S06]  /*17e0*/  @!P0 BRA `(.L_x_16) ;  /* 0x00000000000c8947 */ /* 0x001fec0003800000 */
[----:B------:R-:W-:Y:S02]  /*17f0*/  MOV R0, R12 ;  /* 0x0000000c00007202 */ /* 0x000fe40000000f00 */
[----:B------:R-:W-:-:S07]  /*1800*/  MOV R2, 0x1820 ;  /* 0x0000182000027802 */ /* 0x000fce0000000f00 */
[----:B------:R-:W-:Y:S05]  /*1810*/  CALL.REL.NOINC `($__internal_0_$__cuda_sm3x_div_rn_noftz_f32_slowpath) ;  /* 0x0000001400d87944 */ /* 0x000fea0003c00000 */
.L_x_16:
[----:B------:R-:W-:Y:S05]  /*1820*/  BSYNC.RECONVERGENT B2 ;  /* 0x0000000000027941 */ /* 0x000fea0003800200 */
.L_x_15:
[----:B------:R0:W-:Y:S04]  /*1830*/  STG.E desc[UR10][R10.64+-0xc], R7 ;  /* 0xfffff4070a007986 */ /* 0x0001e8000c10190a */
[----:B------:R-:W2:Y:S01]  /*1840*/  LDG.E R9, desc[UR10][R14.64+-0x8] ;  /* 0xfffff80a0e097981 */ /* 0x000ea2000c1e1900 */
[----:B------:R-:W-:Y:S01]  /*1850*/  HFMA2 R0, -RZ, RZ, 0.96630859375, -0.0022525787353515625 ;  /* 0x3bbb989dff007431 */ /* 0x000fe200000001ff */
[----:B------:R-:W-:Y:S01]  /*1860*/  MOV R13, 0x437c0000 ;  /* 0x437c0000000d7802 */ /* 0x000fe20000000f00 */
[----:B------:R-:W1:Y:S01]  /*1870*/  MUFU.RCP R8, R3 ;  /* 0x0000000300087308 */ /* 0x000e620000001000 */
[----:B------:R-:W-:Y:S01]  /*1880*/  BSSY.RECONVERGENT B2, `(.L_x_17) ;  /* 0x0000014000027945 */ /* 0x000fe20003800200 */
[----:B--2---:R-:W-:-:S04]  /*1890*/  FADD R9, R9, -R4 ;  /* 0x8000000409097221 */ /* 0x004fc80000000000 */
[----:B------:R-:W-:-:S04]  /*18a0*/  FFMA.SAT R0, R9, R0, 0.5 ;  /* 0x3f00000009007423 */ /* 0x000fc80000002000 */
[----:B------:R-:W-:-:S04]  /*18b0*/  FFMA.RM R0, R0, R13, 12582913 ;  /* 0x4b40000100007423 */ /* 0x000fc8000000400d */
[C---:B------:R-:W-:Y:S01]  /*18c0*/  FADD R2, R0.reuse, -12583039 ;  /* 0xcb40007f00027421 */ /* 0x040fe20000000000 */
[----:B------:R-:W-:-:S03]  /*18d0*/  SHF.L.U32 R0, R0, 0x17, RZ ;  /* 0x0000001700007819 */ /* 0x000fc600000006ff */
[----:B------:R-:W-:-:S04]  /*18e0*/  FFMA R2, R9, 1.4426950216293334961, -R2 ;  /* 0x3fb8aa3b09027823 */ /* 0x000fc80000000802 */
[----:B------:R-:W-:Y:S01]  /*18f0*/  FFMA R2, R9, 1.925963033500011079e-08, R2 ;  /* 0x32a5706009027823 */ /* 0x000fe20000000002 */
[----:B-1----:R-:W-:-:S03]  /*1900*/  FFMA R9, R8, -R3, 1 ;  /* 0x3f80000008097423 */ /* 0x002fc60000000803 */
[----:B0-----:R-:W0:Y:S02]  /*1910*/  MUFU.EX2 R7, R2 ;  /* 0x0000000200077308 */ /* 0x001e240000000800 */
        /* <DEDUP_REMOVED lines=10> */
.L_x_18:
[----:B------:R-:W-:Y:S05]  /*19c0*/  BSYNC.RECONVERGENT B2 ;  /* 0x0000000000027941 */ /* 0x000fea0003800200 */
.L_x_17:
        /* <DEDUP_REMOVED lines=25> */
.L_x_20:
[----:B------:R-:W-:Y:S05]  /*1b60*/  BSYNC.RECONVERGENT B2 ;  /* 0x0000000000027941 */ /* 0x000fea0003800200 */
.L_x_19:
        /* <DEDUP_REMOVED lines=25> */
.L_x_22:
[----:B------:R-:W-:Y:S05]  /*1d00*/  BSYNC.RECONVERGENT B2 ;  /* 0x0000000000027941 */ /* 0x000fea0003800200 */
.L_x_21:
        /* <DEDUP_REMOVED lines=25> */
.L_x_24:
[----:B------:R-:W-:Y:S05]  /*1ea0*/  BSYNC.RECONVERGENT B2 ;  /* 0x0000000000027941 */ /* 0x000fea0003800200 */
.L_x_23:
        /* <DEDUP_REMOVED lines=25> */
.L_x_26:
[----:B------:R-:W-:Y:S05]  /*2040*/  BSYNC.RECONVERGENT B2 ;  /* 0x0000000000027941 */ /* 0x000fea0003800200 */
.L_x_25:
        /* <DEDUP_REMOVED lines=13> */
[----:B------:R-:W-:Y:S01]  /*2120*/  FFMA R9, R0, 1.925963033500011079e-08, R9 ;  /* 0x32a5706000097823 */ /* 0x000fe20000000009 */
[----:B------:R-:W-:-:S05]  /*2130*/  FFMA R0, R8, R7, R8 ;  /* 0x0000000708007223 */ /* 0x000fca0000000008 */
[----:B------:R-:W0:Y:S02]  /*2140*/  MUFU.EX2 R9, R9 ;  /* 0x0000000900097308 */ /* 0x000e240000000800 */
[----:B0-----:R-:W-:-:S06]  /*2150*/  FMUL R13, R2, R9 ;  /* 0x00000009020d7220 */ /* 0x001fcc0000400000 */
        /* <DEDUP_REMOVED lines=8> */
.L_x_28:
[----:B------:R-:W-:Y:S05]  /*21e0*/  BSYNC.RECONVERGENT B2 ;  /* 0x0000000000027941 */ /* 0x000fea0003800200 */
.L_x_27:
[----:B------:R0:W-:Y:S01]  /*21f0*/  STG.E desc[UR10][R10.64+0xc], R7 ;  /* 0x00000c070a007986 */ /* 0x0001e2000c10190a */
[----:B------:R-:W-:Y:S01]  /*2200*/  IADD3 R18, PT, PT, R18, 0x8, RZ ;  /* 0x0000000812127810 */ /* 0x000fe20007ffe0ff */
[----:B------:R-:W-:Y:S06]  /*2210*/  @P2 BRA `(.L_x_29) ;  /* 0xfffffff000982947 */ /* 0x000fec000383ffff */
.L_x_12:
[----:B------:R-:W-:-:S13]  /*2220*/  ISETP.NE.AND P0, PT, R19, RZ, PT ;  /* 0x000000ff1300720c */ /* 0x000fda0003f05270 */
[----:B------:R-:W-:Y:S05]  /*2230*/  @!P0 EXIT ;  /* 0x000000000000894d */ /* 0x000fea0003800000 */
[----:B------:R-:W1:Y:S01]  /*2240*/  LDCU UR4, c[0x0][0x394] ;  /* 0x00007280ff0477ac */ /* 0x000e620008000800 */
[----:B------:R-:W-:Y:S01]  /*2250*/  ISETP.GE.U32.AND P0, PT, R19, 0x4, PT ;  /* 0x000000041300780c */ /* 0x000fe20003f06070 */
[----:B-1----:R-:W-:-:S12]  /*2260*/  ULOP3.LUT UR4, UR4, 0x3, URZ, 0xc0, !UPT ;  /* 0x0000000304047892 */ /* 0x002fd8000f8ec0ff */
[----:B------:R-:W-:Y:S05]  /*2270*/  @!P0 BRA `(.L_x_30) ;  /* 0x0000000400b88947 */ /* 0x000fea0003800000 */
[----:B------:R-:W1:Y:S01]  /*2280*/  LDC.64 R14, c[0x0][0x380] ;  /* 0x0000e000ff0e7b82 */ /* 0x000e620000000a00 */
[----:B0-----:R-:W-:-:S05]  /*2290*/  IADD3 R10, PT, PT, R5, R6, RZ ;  /* 0x00000006050a7210 */ /* 0x001fca0007ffe0ff */
[----:B-1----:R-:W-:-:S05]  /*22a0*/  IMAD.WIDE R14, R10, 0x4, R14 ;  /* 0x000000040a0e7825 */ /* 0x002fca00078e020e */
[----:B------:R-:W2:Y:S01]  /*22b0*/  LDG.E R7, desc[UR10][R14.64] ;  /* 0x0000000a0e077981 */ /* 0x000ea2000c1e1900 */
[----:B------:R-:W-:Y:S01]  /*22c0*/  HFMA2 R0, -RZ, RZ, 0.96630859375, -0.0022525787353515625 ;  /* 0x3bbb989dff007431 */ /* 0x000fe200000001ff */
[----:B------:R-:W-:Y:S01]  /*22d0*/  MOV R9, 0x437c0000 ;  /* 0x437c000000097802 */ /* 0x000fe20000000f00 */
[----:B------:R-:W0:Y:S01]  /*22e0*/  MUFU.RCP R8, R3 ;  /* 0x0000000300087308 */ /* 0x000e220000001000 */
[----:B------:R-:W-:Y:S01]  /*22f0*/  BSSY.RECONVERGENT B2, `(.L_x_31) ;  /* 0x0000014000027945 */ /* 0x000fe20003800200 */
[----:B--2---:R-:W-:-:S04]  /*2300*/  FADD R7, R7, -R4 ;  /* 0x8000000407077221 */ /* 0x004fc80000000000 */
[----:B------:R-:W-:-:S04]  /*2310*/  FFMA.SAT R0, R7, R0, 0.5 ;  /* 0x3f00000007007423 */ /* 0x000fc80000002000 */
[----:B------:R-:W-:Y:S01]  /*2320*/  FFMA.RM R0, R0, R9, 12582913 ;  /* 0x4b40000100007423 */ /* 0x000fe20000004009 */
[----:B0-----:R-:W-:-:S03]  /*2330*/  FFMA R9, R8, -R3, 1 ;  /* 0x3f80000008097423 */ /* 0x001fc60000000803 */
        /* <DEDUP_REMOVED lines=15> */
.L_x_32:
[----:B------:R-:W-:Y:S05]  /*2430*/  BSYNC.RECONVERGENT B2 ;  /* 0x0000000000027941 */ /* 0x000fea0003800200 */
.L_x_31:
[----:B------:R-:W0:Y:S02]  /*2440*/  LDC.64 R8, c[0x0][0x388] ;  /* 0x0000e200ff087b82 */ /* 0x000e240000000a00 */
[----:B0-----:R-:W-:-:S05]  /*2450*/  IMAD.WIDE R10, R10, 0x4, R8 ;  /* 0x000000040a0a7825 */ /* 0x001fca00078e0208 */
        /* <DEDUP_REMOVED lines=25> */
.L_x_34:
[----:B------:R-:W-:Y:S05]  /*25f0*/  BSYNC.RECONVERGENT B2 ;  /* 0x0000000000027941 */ /* 0x000fea0003800200 */
.L_x_33:
        /* <DEDUP_REMOVED lines=25> */
.L_x_36:
[----:B------:R-:W-:Y:S05]  /*2790*/  BSYNC.RECONVERGENT B2 ;  /* 0x0000000000027941 */ /* 0x000fea0003800200 */
.L_x_35:
        /* <DEDUP_REMOVED lines=25> */
.L_x_38:
[----:B------:R-:W-:Y:S05]  /*2930*/  BSYNC.RECONVERGENT B2 ;  /* 0x0000000000027941 */ /* 0x000fea0003800200 */
.L_x_37:
[----:B------:R1:W-:Y:S01]  /*2940*/  STG.E desc[UR10][R10.64+0xc], R7 ;  /* 0x00000c070a007986 */ /* 0x0003e2000c10190a */
[----:B------:R-:W-:-:S07]  /*2950*/  IADD3 R6, PT, PT, R6, 0x4, RZ ;  /* 0x0000000406067810 */ /* 0x000fce0007ffe0ff */
.L_x_30:
[----:B------:R-:W-:-:S13]  /*2960*/  ISETP.NE.AND P0, PT, RZ, UR4, PT ;  /* 0x00000004ff007c0c */ /* 0x000fda000bf05270 */
[----:B------:R-:W-:Y:S05]  /*2970*/  @!P0 EXIT ;  /* 0x000000000000894d */ /* 0x000fea0003800000 */
[----:B------:R-:W-:-:S09]  /*2980*/  UISETP.NE.AND UP0, UPT, UR4, 0x1, UPT ;  /* 0x000000010400788c */ /* 0x000fd2000bf05270 */
[----:B------:R-:W-:Y:S05]  /*2990*/  BRA.U !UP0, `(.L_x_39) ;  /* 0x0000000108e87547 */ /* 0x000fea000b800000 */
[----:B------:R-:W2:Y:S01]  /*29a0*/  LDC.64 R14, c[0x0][0x380] ;  /* 0x0000e000ff0e7b82 */ /* 0x000ea20000000a00 */
[----:B01----:R-:W-:-:S05]  /*29b0*/  IADD3 R10, PT, PT, R5, R6, RZ ;  /* 0x00000006050a7210 */ /* 0x003fca0007ffe0ff */
[----:B--2---:R-:W-:-:S05]  /*29c0*/  IMAD.WIDE R14, R10, 0x4, R14 ;  /* 0x000000040a0e7825 */ /* 0x004fca00078e020e */
        /* <DEDUP_REMOVED lines=24> */
.L_x_41:
[----:B------:R-:W-:Y:S05]  /*2b50*/  BSYNC.RECONVERGENT B2 ;  /* 0x0000000000027941 */ /* 0x000fea0003800200 */
.L_x_40:
[----:B------:R-:W0:Y:S02]  /*2b60*/  LDC.64 R8, c[0x0][0x388] ;  /* 0x0000e200ff087b82 */ /* 0x000e240000000a00 */
[----:B0-----:R-:W-:-:S05]  /*2b70*/  IMAD.WIDE R10, R10, 0x4, R8 ;  /* 0x000000040a0a7825 */ /* 0x001fca00078e0208 */
        /* <DEDUP_REMOVED lines=25> */
.L_x_43:
[----:B------:R-:W-:Y:S05]  /*2d10*/  BSYNC.RECONVERGENT B2 ;  /* 0x0000000000027941 */ /* 0x000fea0003800200 */
.L_x_42:
[----:B------:R2:W-:Y:S01]  /*2d20*/  STG.E desc[UR10][R10.64+0x4], R7 ;  /* 0x000004070a007986 */ /* 0x0005e2000c10190a */
[----:B------:R-:W-:-:S07]  /*2d30*/  IADD3 R6, PT, PT, R6, 0x2, RZ ;  /* 0x0000000206067810 */ /* 0x000fce0007ffe0ff */
.L_x_39:
[----:B------:R-:W3:Y:S02]  /*2d40*/  LDC R0, c[0x0][0x394] ;  /* 0x0000e500ff007b82 */ /* 0x000ee40000000800 */
[----:B---3--:R-:W-:-:S04]  /*2d50*/  LOP3.LUT R0, R0, 0x1, RZ, 0xc0, !PT ;  /* 0x0000000100007812 */ /* 0x008fc800078ec0ff */
[----:B------:R-:W-:-:S13]  /*2d60*/  ISETP.NE.U32.AND P0, PT, R0, 0x1, PT ;  /* 0x000000010000780c */ /* 0x000fda0003f05070 */
[----:B------:R-:W-:Y:S05]  /*2d70*/  @P0 EXIT ;  /* 0x000000000000094d */ /* 0x000fea0003800000 */
[----:B------:R-:W0:Y:S01]  /*2d80*/  LDC.64 R8, c[0x0][0x380] ;  /* 0x0000e000ff087b82 */ /* 0x000e220000000a00 */
[----:B------:R-:W-:-:S05]  /*2d90*/  IADD3 R5, PT, PT, R5, R6, RZ ;  /* 0x0000000605057210 */ /* 0x000fca0007ffe0ff */
[----:B012---:R-:W-:-:S06]  /*2da0*/  IMAD.WIDE R6, R5, 0x4, R8 ;  /* 0x0000000405067825 */ /* 0x007fcc00078e0208 */
[----:B------:R-:W2:Y:S01]  /*2db0*/  LDG.E R7, desc[UR10][R6.64] ;  /* 0x0000000a06077981 */ /* 0x000ea2000c1e1900 */
[----:B------:R-:W-:Y:S01]  /*2dc0*/  HFMA2 R9, -RZ, RZ, 0.96630859375, -0.0022525787353515625 ;  /* 0x3bbb989dff097431 */ /* 0x000fe200000001ff */
[----:B------:R-:W-:Y:S01]  /*2dd0*/  MOV R11, 0x437c0000 ;  /* 0x437c0000000b7802 */ /* 0x000fe20000000f00 */
[----:B------:R-:W0:Y:S01]  /*2de0*/  MUFU.RCP R2, R3 ;  /* 0x0000000300027308 */ /* 0x000e220000001000 */
[----:B------:R-:W-:Y:S01]  /*2df0*/  BSSY.RECONVERGENT B2, `(.L_x_44) ;  /* 0x0000014000027945 */ /* 0x000fe20003800200 */
[----:B--2---:R-:W-:Y:S01]  /*2e00*/  FADD R4, R7, -R4 ;  /* 0x8000000407047221 */ /* 0x004fe20000000000 */
[----:B0-----:R-:W-:-:S03]  /*2e10*/  FFMA R7, R2, -R3, 1 ;  /* 0x3f80000002077423 */ /* 0x001fc60000000803 */
[----:B------:R-:W-:-:S04]  /*2e20*/  FFMA.SAT R0, R4, R9, 0.5 ;  /* 0x3f00000004007423 */ /* 0x000fc80000002009 */
[----:B------:R-:W-:-:S04]  /*2e30*/  FFMA.RM R0, R0, R11, 12582913 ;  /* 0x4b40000100007423 */ /* 0x000fc8000000400b */
[C---:B------:R-:W-:Y:S01]  /*2e40*/  FADD R9, R0.reuse, -12583039 ;  /* 0xcb40007f00097421 */ /* 0x040fe20000000000 */
[----:B------:R-:W-:-:S03]  /*2e50*/  SHF.L.U32 R0, R0, 0x17, RZ ;  /* 0x0000001700007819 */ /* 0x000fc600000006ff */
[----:B------:R-:W-:-:S04]  /*2e60*/  FFMA R9, R4, 1.4426950216293334961, -R9 ;  /* 0x3fb8aa3b04097823 */ /* 0x000fc80000000809 */
[----:B------:R-:W-:-:S06]  /*2e70*/  FFMA R9, R4, 1.925963033500011079e-08, R9 ;  /* 0x32a5706004097823 */ /* 0x000fcc0000000009 */
        /* <DEDUP_REMOVED lines=11> */
.L_x_45:
[----:B------:R-:W-:Y:S05]  /*2f30*/  BSYNC.RECONVERGENT B2 ;  /* 0x0000000000027941 */ /* 0x000fea0003800200 */
.L_x_44:
[----:B------:R-:W0:Y:S02]  /*2f40*/  LDC.64 R2, c[0x0][0x388] ;  /* 0x0000e200ff027b82 */ /* 0x000e240000000a00 */
[----:B0-----:R-:W-:-:S05]  /*2f50*/  IMAD.WIDE R2, R5, 0x4, R2 ;  /* 0x0000000405027825 */ /* 0x001fca00078e0202 */
[----:B------:R-:W-:Y:S01]  /*2f60*/  STG.E desc[UR10][R2.64], R7 ;  /* 0x0000000702007986 */ /* 0x000fe2000c10190a */
[----:B------:R-:W-:Y:S05]  /*2f70*/  EXIT ;  /* 0x000000000000794d */ /* 0x000fea0003800000 */
        .weak           $__internal_0_$__cuda_sm3x_div_rn_noftz_f32_slowpath
        .type           $__internal_0_$__cuda_sm3x_div_rn_noftz_f32_slowpath,@function
        .size           $__internal_0_$__cuda_sm3x_div_rn_noftz_f32_slowpath,(.L_x_70 - $__internal_0_$__cuda_sm3x_div_rn_noftz_f32_slowpath)
$__internal_0_$__cuda_sm3x_div_rn_noftz_f32_slowpath:
[----:B------:R-:W-:Y:S01]  /*2f80*/  SHF.R.U32.HI R7, RZ, 0x17, R3 ;  /* 0x00000017ff077819 */ /* 0x000fe20000011603 */
[----:B------:R-:W-:Y:S01]  /*2f90*/  BSSY.RECONVERGENT B0, `(.L_x_46) ;  /* 0x0000063000007945 */ /* 0x000fe20003800200 */
[----:B------:R-:W-:Y:S02]  /*2fa0*/  SHF.R.U32.HI R9, RZ, 0x17, R0 ;  /* 0x00000017ff097819 */ /* 0x000fe40000011600 */
[----:B------:R-:W-:Y:S02]  /*2fb0*/  LOP3.LUT R7, R7, 0xff, RZ, 0xc0, !PT ;  /* 0x000000ff07077812 */ /* 0x000fe400078ec0ff */
[----:B------:R-:W-:Y:S02]  /*2fc0*/  LOP3.LUT R9, R9, 0xff, RZ, 0xc0, !PT ;  /* 0x000000ff09097812 */ /* 0x000fe400078ec0ff */
[----:B------:R-:W-:Y:S02]  /*2fd0*/  IADD3 R12, PT, PT, R7, -0x1, RZ ;  /* 0xffffffff070c7810 */ /* 0x000fe40007ffe0ff */
[----:B------:R-:W-:-:S02]  /*2fe0*/  IADD3 R13, PT, PT, R9, -0x1, RZ ;  /* 0xffffffff090d7810 */ /* 0x000fc40007ffe0ff */
[----:B------:R-:W-:Y:S02]  /*2ff0*/  ISETP.GT.U32.AND P0, PT, R12, 0xfd, PT ;  /* 0x000000fd0c00780c */ /* 0x000fe40003f04070 */
[----:B------:R-:W-:Y:S02]  /*3000*/  MOV R17, R3 ;  /* 0x0000000300117202 */ /* 0x000fe40000000f00 */
[----:B------:R-:W-:-:S13]  /*3010*/  ISETP.GT.U32.OR P0, PT, R13, 0xfd, P0 ;  /* 0x000000fd0d00780c */ /* 0x000fda0000704470 */
[----:B------:R-:W-:Y:S01]  /*3020*/  @!P0 MOV R8, RZ ;  /* 0x000000ff00088202 */ /* 0x000fe20000000f00 */
[----:B------:R-:W-:Y:S06]  /*3030*/  @!P0 BRA `(.L_x_47) ;  /* 0x00000000005c8947 */ /* 0x000fec0003800000 */
[----:B------:R-:W-:Y:S02]  /*3040*/  FSETP.GTU.FTZ.AND P0, PT, |R0|, +INF , PT ;  /* 0x7f8000000000780b */ /* 0x000fe40003f1c200 */
[----:B------:R-:W-:-:S04]  /*3050*/  FSETP.GTU.FTZ.AND P1, PT, |R3|, +INF , PT ;  /* 0x7f8000000300780b */ /* 0x000fc80003f3c200 */
[----:B------:R-:W-:-:S13]  /*3060*/  PLOP3.LUT P0, PT, P0, P1, PT, 0xf8, 0x8f ;  /* 0x00000000008f781c */ /* 0x000fda0000703f70 */
[----:B------:R-:W-:Y:S05]  /*3070*/  @P0 BRA `(.L_x_48) ;  /* 0x00000004004c0947 */ /* 0x000fea0003800000 */
[----:B------:R-:W-:-:S13]  /*3080*/  LOP3.LUT P0, RZ, R17, 0x7fffffff, R0, 0xc8, !PT ;  /* 0x7fffffff11ff7812 */ /* 0x000fda000780c800 */
[----:B------:R-:W-:Y:S05]  /*3090*/  @!P0 BRA `(.L_x_49) ;  /* 0x00000004003c8947 */ /* 0x000fea0003800000 */
[C---:B------:R-:W-:Y:S02]  /*30a0*/  FSETP.NEU.FTZ.AND P3, PT, |R0|.reuse, +INF , PT ;  /* 0x7f8000000000780b */ /* 0x040fe40003f7d200 */
[----:B------:R-:W-:Y:S02]  /*30b0*/  FSETP.NEU.FTZ.AND P1, PT, |R3|, +INF , PT ;  /* 0x7f8000000300780b */ /* 0x000fe40003f3d200 */
[----:B------:R-:W-:-:S11]  /*30c0*/  FSETP.NEU.FTZ.AND P0, PT, |R0|, +INF , PT ;  /* 0x7f8000000000780b */ /* 0x000fd60003f1d200 */
[----:B------:R-:W-:Y:S05]  /*30d0*/  @!P1 BRA !P3, `(.L_x_49) ;  /* 0x00000004002c9947 */ /* 0x000fea0005800000 */
[----:B------:R-:W-:-:S04]  /*30e0*/  LOP3.LUT P3, RZ, R0, 0x7fffffff, RZ, 0xc0, !PT ;  /* 0x7fffffff00ff7812 */ /* 0x000fc8000786c0ff */
[----:B------:R-:W-:-:S13]  /*30f0*/  PLOP3.LUT P1, PT, P1, P3, PT, 0x2f, 0xf2 ;  /* 0x0000000000f2781c */ /* 0x000fda0000f26577 */
[----:B------:R-:W-:Y:S05]  /*3100*/  @P1 BRA `(.L_x_50) ;  /* 0x0000000400181947 */ /* 0x000fea0003800000 */
[----:B------:R-:W-:-:S04]  /*3110*/  LOP3.LUT P1, RZ, R17, 0x7fffffff, RZ, 0xc0, !PT ;  /* 0x7fffffff11ff7812 */ /* 0x000fc8000782c0ff */
[----:B------:R-:W-:-:S13]  /*3120*/  PLOP3.LUT P0, PT, P0, P1, PT, 0x2f, 0xf2 ;  /* 0x0000000000f2781c */ /* 0x000fda0000702577 */
[----:B------:R-:W-:Y:S05]  /*3130*/  @P0 BRA `(.L_x_51) ;  /* 0x0000000400000947 */ /* 0x000fea0003800000 */
[----:B------:R-:W-:Y:S02]  /*3140*/  ISETP.GE.AND P0, PT, R13, RZ, PT ;  /* 0x000000ff0d00720c */ /* 0x000fe40003f06270 */
[----:B------:R-:W-:-:S11]  /*3150*/  ISETP.GE.AND P1, PT, R12, RZ, PT ;  /* 0x000000ff0c00720c */ /* 0x000fd60003f26270 */
[----:B------:R-:W-:Y:S01]  /*3160*/  @P0 MOV R8, RZ ;  /* 0x000000ff00080202 */ /* 0x000fe20000000f00 */
[----:B------:R-:W-:Y:S01]  /*3170*/  @!P0 FFMA R0, R0, 1.84467440737095516160e+19, RZ ;  /* 0x5f80000000008823 */ /* 0x000fe200000000ff */
[----:B------:R-:W-:Y:S01]  /*3180*/  @!P0 MOV R8, 0xffffffc0 ;  /* 0xffffffc000088802 */ /* 0x000fe20000000f00 */
[----:B------:R-:W-:-:S03]  /*3190*/  @!P1 FFMA R17, R3, 1.84467440737095516160e+19, RZ ;  /* 0x5f80000003119823 */ /* 0x000fc600000000ff */
[----:B------:R-:W-:-:S07]  /*31a0*/  @!P1 IADD3 R8, PT, PT, R8, 0x40, RZ ;  /* 0x0000004008089810 */ /* 0x000fce0007ffe0ff */
.L_x_47:
[----:B------:R-:W-:Y:S01]  /*31b0*/  LEA R12, R7, 0xc0800000, 0x17 ;  /* 0xc0800000070c7811 */ /* 0x000fe200078eb8ff */
[----:B------:R-:W-:Y:S01]  /*31c0*/  BSSY.RECONVERGENT B1, `(.L_x_52) ;  /* 0x0000036000017945 */ /* 0x000fe20003800200 */
[----:B------:R-:W-:Y:S02]  /*31d0*/  IADD3 R9, PT, PT, R9, -0x7f, RZ ;  /* 0xffffff8109097810 */ /* 0x000fe40007ffe0ff */
[----:B------:R-:W-:-:S03]  /*31e0*/  IADD3 R21, PT, PT, -R12, R17, RZ ;  /* 0x000000110c157210 */ /* 0x000fc60007ffe1ff */
[----:B------:R-:W-:Y:S01]  /*31f0*/  IMAD R0, R9, -0x800000, R0 ;  /* 0xff80000009007824 */ /* 0x000fe200078e0200 */
[----:B------:R-:W0:Y:S01]  /*3200*/  MUFU.RCP R12, R21 ;  /* 0x00000015000c7308 */ /* 0x000e220000001000 */
[----:B------:R-:W-:Y:S01]  /*3210*/  FADD.FTZ R13, -R21, -RZ ;  /* 0x800000ff150d7221 */ /* 0x000fe20000010100 */
[----:B------:R-:W-:-:S04]  /*3220*/  IADD3 R9, PT, PT, R9, 0x7f, -R7 ;  /* 0x0000007f09097810 */ /* 0x000fc80007ffe807 */
[----:B------:R-:W-:Y:S01]  /*3230*/  IADD3 R9, PT, PT, R9, R8, RZ ;  /* 0x0000000809097210 */ /* 0x000fe20007ffe0ff */
[----:B0-----:R-:W-:-:S04]  /*3240*/  FFMA R17, R12, R13, 1 ;  /* 0x3f8000000c117423 */ /* 0x001fc8000000000d */
[----:B------:R-:W-:-:S04]  /*3250*/  FFMA R17, R12, R17, R12 ;  /* 0x000000110c117223 */ /* 0x000fc8000000000c */
[----:B------:R-:W-:-:S04]  /*3260*/  FFMA R12, R0, R17, RZ ;  /* 0x00000011000c7223 */ /* 0x000fc800000000ff */
[----:B------:R-:W-:-:S04]  /*3270*/  FFMA R20, R13, R12, R0 ;  /* 0x0000000c0d147223 */ /* 0x000fc80000000000 */
[----:B------:R-:W-:-:S04]  /*3280*/  FFMA R20, R17, R20, R12 ;  /* 0x0000001411147223 */ /* 0x000fc8000000000c */
[----:B------:R-:W-:-:S04]  /*3290*/  FFMA R13, R13, R20, R0 ;  /* 0x000000140d0d7223 */ /* 0x000fc80000000000 */
[----:B------:R-:W-:-:S05]  /*32a0*/  FFMA R0, R17, R13, R20 ;  /* 0x0000000d11007223 */ /* 0x000fca0000000014 */
[----:B------:R-:W-:-:S04]  /*32b0*/  SHF.R.U32.HI R7, RZ, 0x17, R0 ;  /* 0x00000017ff077819 */ /* 0x000fc80000011600 */
[----:B------:R-:W-:-:S04]  /*32c0*/  LOP3.LUT R8, R7, 0xff, RZ, 0xc0, !PT ;  /* 0x000000ff07087812 */ /* 0x000fc800078ec0ff */
[----:B------:R-:W-:-:S04]  /*32d0*/  IADD3 R7, PT, PT, R8, R9, RZ ;  /* 0x0000000908077210 */ /* 0x000fc80007ffe0ff */
[----:B------:R-:W-:-:S04]  /*32e0*/  IADD3 R8, PT, PT, R7, -0x1, RZ ;  /* 0xffffffff07087810 */ /* 0x000fc80007ffe0ff */
[----:B------:R-:W-:-:S13]  /*32f0*/  ISETP.GE.U32.AND P0, PT, R8, 0xfe, PT ;  /* 0x000000fe0800780c */ /* 0x000fda0003f06070 */
[----:B------:R-:W-:Y:S05]  /*3300*/  @!P0 BRA `(.L_x_53) ;  /* 0x0000000000808947 */ /* 0x000fea0003800000 */
[----:B------:R-:W-:-:S13]  /*3310*/  ISETP.GT.AND P0, PT, R7, 0xfe, PT ;  /* 0x000000fe0700780c */ /* 0x000fda0003f04270 */
[----:B------:R-:W-:Y:S05]  /*3320*/  @P0 BRA `(.L_x_54) ;  /* 0x00000000006c0947 */ /* 0x000fea0003800000 */
[----:B------:R-:W-:-:S13]  /*3330*/  ISETP.GE.AND P0, PT, R7, 0x1, PT ;  /* 0x000000010700780c */ /* 0x000fda0003f06270 */
[----:B------:R-:W-:Y:S05]  /*3340*/  @P0 BRA `(.L_x_55) ;  /* 0x0000000000740947 */ /* 0x000fea0003800000 */
[----:B------:R-:W-:Y:S02]  /*3350*/  ISETP.GE.AND P0, PT, R7, -0x18, PT ;  /* 0xffffffe80700780c */ /* 0x000fe40003f06270 */
[----:B------:R-:W-:-:S11]  /*3360*/  LOP3.LUT R0, R0, 0x80000000, RZ, 0xc0, !PT ;  /* 0x8000000000007812 */ /* 0x000fd600078ec0ff */
[----:B------:R-:W-:Y:S05]  /*3370*/  @!P0 BRA `(.L_x_55) ;  /* 0x0000000000688947 */ /* 0x000fea0003800000 */
[CCC-:B------:R-:W-:Y:S01]  /*3380*/  FFMA.RZ R8, R17.reuse, R13.reuse, R20.reuse ;  /* 0x0000000d11087223 */ /* 0x1c0fe2000000c014 */
[CCC-:B------:R-:W-:Y:S01]  /*3390*/  FFMA.RP R9, R17.reuse, R13.reuse, R20.reuse ;  /* 0x0000000d11097223 */ /* 0x1c0fe20000008014 */
[----:B------:R-:W-:Y:S01]  /*33a0*/  FFMA.RM R20, R17, R13, R20 ;  /* 0x0000000d11147223 */ /* 0x000fe20000004014 */
[C---:B------:R-:W-:Y:S02]  /*33b0*/  IADD3 R12, PT, PT, R7.reuse, 0x20, RZ ;  /* 0x00000020070c7810 */ /* 0x040fe40007ffe0ff */
[----:B------:R-:W-:Y:S02]  /*33c0*/  LOP3.LUT R8, R8, 0x7fffff, RZ, 0xc0, !PT ;  /* 0x007fffff08087812 */ /* 0x000fe400078ec0ff */
[C---:B------:R-:W-:Y:S02]  /*33d0*/  ISETP.NE.AND P3, PT, R7.reuse, RZ, PT ;  /* 0x000000ff0700720c */ /* 0x040fe40003f65270 */
[----:B------:R-:W-:Y:S02]  /*33e0*/  LOP3.LUT R13, R8, 0x800000, RZ, 0xfc, !PT ;  /* 0x00800000080d7812 */ /* 0x000fe400078efcff */
[----:B------:R-:W-:-:S02]  /*33f0*/  ISETP.NE.AND P1, PT, R7, RZ, PT ;  /* 0x000000ff0700720c */ /* 0x000fc40003f25270 */
[----:B------:R-:W-:Y:S02]  /*3400*/  IADD3 R7, PT, PT, -R7, RZ, RZ ;  /* 0x000000ff07077210 */ /* 0x000fe40007ffe1ff */
[----:B------:R-:W-:Y:S02]  /*3410*/  SHF.L.U32 R12, R13, R12, RZ ;  /* 0x0000000c0d0c7219 */ /* 0x000fe400000006ff */
[----:B------:R-:W-:Y:S02]  /*3420*/  FSETP.NEU.FTZ.AND P0, PT, R9, R20, PT ;  /* 0x000000140900720b */ /* 0x000fe40003f1d000 */
[----:B------:R-:W-:Y:S02]  /*3430*/  SEL R8, R7, RZ, P3 ;  /* 0x000000ff07087207 */ /* 0x000fe40001800000 */
[----:B------:R-:W-:Y:S02]  /*3440*/  ISETP.NE.AND P1, PT, R12, RZ, P1 ;  /* 0x000000ff0c00720c */ /* 0x000fe40000f25270 */
[----:B------:R-:W-:-:S02]  /*3450*/  SHF.R.U32.HI R8, RZ, R8, R13 ;  /* 0x00000008ff087219 */ /* 0x000fc4000001160d */
[----:B------:R-:W-:Y:S02]  /*3460*/  PLOP3.LUT P0, PT, P0, P1, PT, 0xf8, 0x8f ;  /* 0x00000000008f781c */ /* 0x000fe40000703f70 */
[----:B------:R-:W-:Y:S02]  /*3470*/  SHF.R.U32.HI R12, RZ, 0x1, R8 ;  /* 0x00000001ff0c7819 */ /* 0x000fe40000011608 */
[----:B------:R-:W-:-:S04]  /*3480*/  SEL R7, RZ, 0x1, !P0 ;  /* 0x00000001ff077807 */ /* 0x000fc80004000000 */
[----:B------:R-:W-:-:S04]  /*3490*/  LOP3.LUT R7, R7, 0x1, R12, 0xf8, !PT ;  /* 0x0000000107077812 */ /* 0x000fc800078ef80c */
[----:B------:R-:W-:-:S04]  /*34a0*/  LOP3.LUT R7, R7, R8, RZ, 0xc0, !PT ;  /* 0x0000000807077212 */ /* 0x000fc800078ec0ff */
[----:B------:R-:W-:-:S04]  /*34b0*/  IADD3 R7, PT, PT, R12, R7, RZ ;  /* 0x000000070c077210 */ /* 0x000fc80007ffe0ff */
[----:B------:R-:W-:Y:S01]  /*34c0*/  LOP3.LUT R0, R7, R0, RZ, 0xfc, !PT ;  /* 0x0000000007007212 */ /* 0x000fe200078efcff */
[----:B------:R-:W-:Y:S06]  /*34d0*/  BRA `(.L_x_55) ;  /* 0x0000000000107947 */ /* 0x000fec0003800000 */
.L_x_54:
[----:B------:R-:W-:-:S04]  /*34e0*/  LOP3.LUT R0, R0, 0x80000000, RZ, 0xc0, !PT ;  /* 0x8000000000007812 */ /* 0x000fc800078ec0ff */
[----:B------:R-:W-:Y:S01]  /*34f0*/  LOP3.LUT R0, R0, 0x7f800000, RZ, 0xfc, !PT ;  /* 0x7f80000000007812 */ /* 0x000fe200078efcff */
[----:B------:R-:W-:Y:S06]  /*3500*/  BRA `(.L_x_55) ;  /* 0x0000000000047947 */ /* 0x000fec0003800000 */
.L_x_53:
[----:B------:R-:W-:-:S07]  /*3510*/  LEA R0, R9, R0, 0x17 ;  /* 0x0000000009007211 */ /* 0x000fce00078eb8ff */
.L_x_55:
[----:B------:R-:W-:Y:S05]  /*3520*/  BSYNC.RECONVERGENT B1 ;  /* 0x0000000000017941 */ /* 0x000fea0003800200 */
.L_x_52:
[----:B------:R-:W-:Y:S05]  /*3530*/  BRA `(.L_x_56) ;  /* 0x0000000000207947 */ /* 0x000fea0003800000 */
.L_x_51:
[----:B------:R-:W-:-:S04]  /*3540*/  LOP3.LUT R0, R17, 0x80000000, R0, 0x48, !PT ;  /* 0x8000000011007812 */ /* 0x000fc800078e4800 */
[----:B------:R-:W-:Y:S01]  /*3550*/  LOP3.LUT R0, R0, 0x7f800000, RZ, 0xfc, !PT ;  /* 0x7f80000000007812 */ /* 0x000fe200078efcff */
[----:B------:R-:W-:Y:S06]  /*3560*/  BRA `(.L_x_56) ;  /* 0x0000000000147947 */ /* 0x000fec0003800000 */
.L_x_50:
[----:B------:R-:W-:Y:S01]  /*3570*/  LOP3.LUT R0, R17, 0x80000000, R0, 0x48, !PT ;  /* 0x8000000011007812 */ /* 0x000fe200078e4800 */
[----:B------:R-:W-:Y:S06]  /*3580*/  BRA `(.L_x_56) ;  /* 0x00000000000c7947 */ /* 0x000fec0003800000 */
.L_x_49:
[----:B------:R-:W0:Y:S01]  /*3590*/  MUFU.RSQ R0, -QNAN ;  /* 0xffc0000000007908 */ /* 0x000e220000001400 */
[----:B------:R-:W-:Y:S05]  /*35a0*/  BRA `(.L_x_56) ;  /* 0x0000000000047947 */ /* 0x000fea0003800000 */
.L_x_48:
[----:B------:R-:W-:-:S07]  /*35b0*/  FADD.FTZ R0, R0, R3 ;  /* 0x0000000300007221 */ /* 0x000fce0000010000 */
.L_x_56:
[----:B------:R-:W-:Y:S05]  /*35c0*/  BSYNC.RECONVERGENT B0 ;  /* 0x0000000000007941 */ /* 0x000fea0003800200 */
.L_x_46:
[----:B------:R-:W-:Y:S01]  /*35d0*/  HFMA2 R9, -RZ, RZ, 0, 0 ;  /* 0x00000000ff097431 */ /* 0x000fe200000001ff */
[----:B------:R-:W-:Y:S02]  /*35e0*/  MOV R8, R2 ;  /* 0x0000000200087202 */ /* 0x000fe40000000f00 */
[----:B0-----:R-:W-:Y:S02]  /*35f0*/  MOV R7, R0 ;  /* 0x0000000000077202 */ /* 0x001fe40000000f00 */
[----:B------:R-:W-:Y:S05]  /*3600*/  RET.REL.NODEC R8 `(_Z11softmax_gpuPfS_ii) ;  /* 0xffffffc8087c7950 */ /* 0x000fea0003c3ffff */
.L_x_57:
        /* <DEDUP_REMOVED lines=15> */
.L_x_70:


//--------------------- .text._Z11matmul_gpu2PfS_S_iii --------------------------
	.section	.text._Z11matmul_gpu2PfS_S_iii,"ax",@progbits
	.align	128
        .global         _Z11matmul_gpu2PfS_S_iii
        .type           _Z11matmul_gpu2PfS_S_iii,@function
        .size           _Z11matmul_gpu2PfS_S_iii,(.L_x_73 - _Z11matmul_gpu2PfS_S_iii)
        .other          _Z11matmul_gpu2PfS_S_iii,@"STO_CUDA_ENTRY STV_DEFAULT"
_Z11matmul_gpu2PfS_S_iii:
.text._Z11matmul_gpu2PfS_S_iii:
[----:B------:R-:W-:Y:S01]  /*0000*/  LDC R1, c[0x0][0x37c] ;  /* 0x0000df00ff017b82 */ /* 0x000fe20000000800 */
[----:B------:R-:W0:Y:S07]  /*0010*/  S2R R3, SR_TID.X ;  /* 0x0000000000037919 */ /* 0x000e2e0000002100 */
[----:B------:R-:W1:Y:S01]  /*0020*/  LDC R7, c[0x0][0x364] ;  /* 0x0000d900ff077b82 */ /* 0x000e620000000800 */
[----:B------:R-:W2:Y:S01]  /*0030*/  LDCU UR11, c[0x0][0x3a0] ;  /* 0x00007400ff0b77ac */ /* 0x000ea20008000800 */
[----:B------:R-:W1:Y:S01]  /*0040*/  S2R R2, SR_TID.Y ;  /* 0x0000000000027919 */ /* 0x000e620000002200 */
[----:B------:R-:W3:Y:S05]  /*0050*/  LDCU UR6, c[0x0][0x398] ;  /* 0x00007300ff0677ac */ /* 0x000eea0008000800 */
[----:B------:R-:W0:Y:S08]  /*0060*/  S2UR UR5, SR_CTAID.X ;  /* 0x00000000000579c3 */ /* 0x000e300000002500 */
[----:B------:R-:W0:Y:S08]  /*0070*/  LDC R0, c[0x0][0x360] ;  /* 0x0000d800ff007b82 */ /* 0x000e300000000800 */
[----:B------:R-:W1:Y:S01]  /*0080*/  S2UR UR4, SR_CTAID.Y ;  /* 0x00000000000479c3 */ /* 0x000e620000002600 */
[----:B0-----:R-:W-:-:S05]  /*0090*/  IMAD R0, R0, UR5, R3 ;  /* 0x0000000500007c24 */ /* 0x001fca000f8e0203 */
[----:B--2---:R-:W-:Y:S01]  /*00a0*/  ISETP.GE.AND P0, PT, R0, UR11, PT ;  /* 0x0000000b00007c0c */ /* 0x004fe2000bf06270 */
[----:B-1----:R-:W-:-:S05]  /*00b0*/  IMAD R7, R7, UR4, R2 ;  /* 0x0000000407077c24 */ /* 0x002fca000f8e0202 */
[----:B---3--:R-:W-:-:S13]  /*00c0*/  ISETP.GE.OR P0, PT, R7, UR6, P0 ;  /* 0x0000000607007c0c */ /* 0x008fda0008706670 */
        /* <DEDUP_REMOVED lines=9> */
[----:B------:R-:W-:Y:S01]  /*0160*/  IMAD R9, R0, UR11, RZ ;  /* 0x0000000b00097c24 */ /* 0x000fe2000f8e02ff */
[----:B------:R-:W-:Y:S01]  /*0170*/  MOV R14, RZ ;  /* 0x000000ff000e7202 */ /* 0x000fe20000000f00 */
[----:B------:R-:W-:Y:S01]  /*0180*/  UMOV UR4, URZ ;  /* 0x000000ff00047c82 */ /* 0x000fe20008000000 */
[----:B------:R-:W-:Y:S02]  /*0190*/  UISETP.NE.AND UP0, UPT, UR10, URZ, UPT ;  /* 0x000000ff0a00728c */ /* 0x000fe4000bf05270 */
[----:B------:R-:W-:Y:S09]  /*01a0*/  BRA.U !UP1, `(.L_x_59) ;  /* 0x0000000509107547 */ /* 0x000ff2000b800000 */
[----:B------:R-:W0:Y:S01]  /*01b0*/  LDC.64 R2, c[0x0][0x380] ;  /* 0x0000e000ff027b82 */ /* 0x000e220000000a00 */
[----:B------:R-:W1:Y:S01]  /*01c0*/  LDCU.64 UR8, c[0x0][0x388] ;  /* 0x00007100ff0877ac */ /* 0x000e620008000a00 */
[----:B------:R-:W-:Y:S02]  /*01d0*/  MOV R14, RZ ;  /* 0x000000ff000e7202 */ /* 0x000fe40000000f00 */
[----:B------:R-:W-:Y:S01]  /*01e0*/  MOV R6, R9 ;  /* 0x0000000900067202 */ /* 0x000fe20000000f00 */
[----:B------:R-:W-:Y:S02]  /*01f0*/  ULOP3.LUT UR4, UR7, 0x7ffffff0, URZ, 0xc0, !UPT ;  /* 0x7ffffff007047892 */ /* 0x000fe4000f8ec0ff */
[----:B-1----:R-:W-:Y:S02]  /*0200*/  UIADD3 UR5, UP1, UPT, UR8, 0x20, URZ ;  /* 0x0000002008057890 */ /* 0x002fe4000ff3e0ff */
[----:B------:R-:W-:Y:S02]  /*0210*/  UIADD3 UR8, UPT, UPT, -UR4, URZ, URZ ;  /* 0x000000ff04087290 */ /* 0x000fe4000fffe1ff */
[----:B------:R-:W-:Y:S01]  /*0220*/  UIADD3.X UR6, UPT, UPT, URZ, UR9, URZ, UP1, !UPT ;  /* 0x00000009ff067290 */ /* 0x000fe20008ffe4ff */
[----:B0-----:R-:W-:-:S03]  /*0230*/  IMAD.WIDE.U32 R2, R8, 0x4, R2 ;  /* 0x0000000408027825 */ /* 0x001fc600078e0002 */
[----:B------:R-:W-:-:S04]  /*0240*/  IADD3 R4, P0, PT, R2, 0x20, RZ ;  /* 0x0000002002047810 */ /* 0x000fc80007f1e0ff */
[----:B------:R-:W-:-:S09]  /*0250*/  IADD3.X R5, PT, PT, RZ, R3, RZ, P0, !PT ;  /* 0x00000003ff057210 */ /* 0x000fd200007fe4ff */
.L_x_60:
[----:B------:R-:W-:Y:S01]  /*0260*/  MOV R2, UR5 ;  /* 0x0000000500027c02 */ /* 0x000fe20008000f00 */
[----:B------:R-:W2:Y:S01]  /*0270*/  LDG.E R15, desc[UR12][R4.64+-0x20] ;  /* 0xffffe00c040f7981 */ /* 0x000ea2000c1e1900 */
[----:B------:R-:W-:-:S03]  /*0280*/  MOV R3, UR6 ;  /* 0x0000000600037c02 */ /* 0x000fc60008000f00 */
[----:B------:R-:W3:Y:S01]  /*0290*/  LDG.E R17, desc[UR12][R4.64+-0x1c] ;  /* 0xffffe40c04117981 */ /* 0x000ee2000c1e1900 */
[----:B------:R-:W-:-:S03]  /*02a0*/  IMAD.WIDE R2, R6, 0x4, R2 ;  /* 0x0000000406027825 */ /* 0x000fc600078e0202 */
[----:B------:R-:W4:Y:S04]  /*02b0*/  LDG.E R19, desc[UR12][R4.64+-0x18] ;  /* 0xffffe80c04137981 */ /* 0x000f28000c1e1900 */
[----:B------:R-:W2:Y:S04]  /*02c0*/  LDG.E R16, desc[UR12][R2.64+-0x20] ;  /* 0xffffe00c02107981 */ /* 0x000ea8000c1e1900 */
[----:B------:R-:W3:Y:S04]  /*02d0*/  LDG.E R24, desc[UR12][R2.64+-0x1c] ;  /* 0xffffe40c02187981 */ /* 0x000ee8000c1e1900 */
        /* <DEDUP_REMOVED lines=11> */
[----:B--2---:R-:W-:-:S03]  /*0390*/  FFMA R16, R15, R16, R14 ;  /* 0x000000100f107223 */ /* 0x004fc6000000000e */
[----:B------:R-:W2:Y:S01]  /*03a0*/  LDG.E R15, desc[UR12][R4.64+-0x4] ;  /* 0xfffffc0c040f7981 */ /* 0x000ea2000c1e1900 */
[----:B---3--:R-:W-:-:S03]  /*03b0*/  FFMA R24, R17, R24, R16 ;  /* 0x0000001811187223 */ /* 0x008fc60000000010 */
[----:B------:R-:W2:Y:S01]  /*03c0*/  LDG.E R14, desc[UR12][R2.64+-0x4] ;  /* 0xfffffc0c020e7981 */ /* 0x000ea2000c1e1900 */
[----:B----4-:R-:W-:-:S03]  /*03d0*/  FFMA R25, R19, R18, R24 ;  /* 0x0000001213197223 */ /* 0x010fc60000000018 */
[----:B------:R-:W3:Y:S04]  /*03e0*/  LDG.E R16, desc[UR12][R4.64] ;  /* 0x0000000c04107981 */ /* 0x000ee8000c1e1900 */
[----:B------:R-:W3:Y:S01]  /*03f0*/  LDG.E R17, desc[UR12][R2.64] ;  /* 0x0000000c02117981 */ /* 0x000ee2000c1e1900 */
[----:B-----5:R-:W-:-:S03]  /*0400*/  FFMA R25, R20, R21, R25 ;  /* 0x0000001514197223 */ /* 0x020fc60000000019 */
[----:B------:R-:W4:Y:S04]  /*0410*/  LDG.E R18, desc[UR12][R4.64+0x4] ;  /* 0x0000040c04127981 */ /* 0x000f28000c1e1900 */
[----:B------:R-:W4:Y:S01]  /*0420*/  LDG.E R19, desc[UR12][R2.64+0x4] ;  /* 0x0000040c02137981 */ /* 0x000f22000c1e1900 */
[----:B------:R-:W-:-:S03]  /*0430*/  FFMA R25, R22, R23, R25 ;  /* 0x0000001716197223 */ /* 0x000fc60000000019 */
[----:B------:R-:W5:Y:S04]  /*0440*/  LDG.E R20, desc[UR12][R4.64+0x8] ;  /* 0x0000080c04147981 */ /* 0x000f68000c1e1900 */
[----:B------:R-:W5:Y:S01]  /*0450*/  LDG.E R21, desc[UR12][R2.64+0x8] ;  /* 0x0000080c02157981 */ /* 0x000f62000c1e1900 */
[----:B------:R-:W-:-:S03]  /*0460*/  FFMA R25, R10, R11, R25 ;  /* 0x0000000b0a197223 */ /* 0x000fc60000000019 */
[----:B------:R-:W5:Y:S04]  /*0470*/  LDG.E R22, desc[UR12][R4.64+0xc] ;  /* 0x00000c0c04167981 */ /* 0x000f68000c1e1900 */
[----:B------:R-:W5:Y:S04]  /*0480*/  LDG.E R23, desc[UR12][R2.64+0xc] ;  /* 0x00000c0c02177981 */ /* 0x000f68000c1e1900 */
[----:B------:R-:W5:Y:S01]  /*0490*/  LDG.E R10, desc[UR12][R4.64+0x10] ;  /* 0x0000100c040a7981 */ /* 0x000f62000c1e1900 */
[----:B------:R-:W-:-:S03]  /*04a0*/  FFMA R28, R12, R13, R25 ;  /* 0x0000000d0c1c7223 */ /* 0x000fc60000000019 */
[----:B------:R-:W5:Y:S04]  /*04b0*/  LDG.E R11, desc[UR12][R2.64+0x10] ;  /* 0x0000100c020b7981 */ /* 0x000f68000c1e1900 */
[----:B------:R-:W5:Y:S04]  /*04c0*/  LDG.E R24, desc[UR12][R4.64+0x14] ;  /* 0x0000140c04187981 */ /* 0x000f68000c1e1900 */
[----:B------:R-:W5:Y:S04]  /*04d0*/  LDG.E R25, desc[UR12][R2.64+0x14] ;  /* 0x0000140c02197981 */ /* 0x000f68000c1e1900 */
[----:B------:R0:W5:Y:S04]  /*04e0*/  LDG.E R13, desc[UR12][R4.64+0x18] ;  /* 0x0000180c040d7981 */ /* 0x000168000c1e1900 */
[----:B------:R-:W5:Y:S01]  /*04f0*/  LDG.E R12, desc[UR12][R2.64+0x18] ;  /* 0x0000180c020c7981 */ /* 0x000f62000c1e1900 */
[----:B------:R-:W-:-:S04]  /*0500*/  UIADD3 UR8, UPT, UPT, UR8, 0x10, URZ ;  /* 0x0000001008087890 */ /* 0x000fc8000fffe0ff */
[----:B------:R-:W-:Y:S01]  /*0510*/  UISETP.NE.AND UP1, UPT, UR8, URZ, UPT ;  /* 0x000000ff0800728c */ /* 0x000fe2000bf25270 */
[----:B0-----:R-:W-:Y:S02]  /*0520*/  IADD3 R4, P0, PT, R4, 0x40, RZ ;  /* 0x0000004004047810 */ /* 0x001fe40007f1e0ff */
[----:B------:R-:W-:Y:S02]  /*0530*/  IADD3 R6, PT, PT, R6, 0x10, RZ ;  /* 0x0000001006067810 */ /* 0x000fe40007ffe0ff */
[----:B------:R-:W-:Y:S01]  /*0540*/  IADD3.X R5, PT, PT, RZ, R5, RZ, P0, !PT ;  /* 0x00000005ff057210 */ /* 0x000fe200007fe4ff */
[----:B--2---:R-:W-:-:S04]  /*0550*/  FFMA R15, R15, R14, R28 ;  /* 0x0000000e0f0f7223 */ /* 0x004fc8000000001c */
[----:B---3--:R-:W-:-:S04]  /*0560*/  FFMA R15, R16, R17, R15 ;  /* 0x00000011100f7223 */ /* 0x008fc8000000000f */
[----:B----4-:R-:W-:-:S04]  /*0570*/  FFMA R15, R18, R19, R15 ;  /* 0x00000013120f7223 */ /* 0x010fc8000000000f */
[----:B-----5:R-:W-:-:S04]  /*0580*/  FFMA R15, R20, R21, R15 ;  /* 0x00000015140f7223 */ /* 0x020fc8000000000f */
[----:B------:R-:W-:-:S04]  /*0590*/  FFMA R15, R22, R23, R15 ;  /* 0x00000017160f7223 */ /* 0x000fc8000000000f */
[----:B------:R-:W-:-:S04]  /*05a0*/  FFMA R11, R10, R11, R15 ;  /* 0x0000000b0a0b7223 */ /* 0x000fc8000000000f */
[----:B------:R-:W-:-:S04]  /*05b0*/  FFMA R24, R24, R25, R11 ;  /* 0x0000001918187223 */ /* 0x000fc8000000000b */
[----:B------:R-:W-:-:S04]  /*05c0*/  FFMA R13, R13, R12, R24 ;  /* 0x0000000c0d0d7223 */ /* 0x000fc80000000018 */
[----:B------:R-:W-:Y:S01]  /*05d0*/  FFMA R14, R26, R27, R13 ;  /* 0x0000001b1a0e7223 */ /* 0x000fe2000000000d */
[----:B------:R-:W-:Y:S06]  /*05e0*/  BRA.U UP1, `(.L_x_60) ;  /* 0xfffffffd011c7547 */ /* 0x000fec000b83ffff */
.L_x_59:
[----:B------:R-:W-:Y:S05]  /*05f0*/  BRA.U !UP0, `(.L_x_58) ;  /* 0x0000000508687547 */ /* 0x000fea000b800000 */
[----:B------:R-:W-:Y:S02]  /*0600*/  UISETP.GE.U32.AND UP0, UPT, UR10, 0x8, UPT ;  /* 0x000000080a00788c */ /* 0x000fe4000bf06070 */
[----:B------:R-:W-:-:S04]  /*0610*/  ULOP3.LUT UR6, UR7, 0x7, URZ, 0xc0, !UPT ;  /* 0x0000000707067892 */ /* 0x000fc8000f8ec0ff */
[----:B------:R-:W-:-:S03]  /*0620*/  UISETP.NE.AND UP1, UPT, UR6, URZ, UPT ;  /* 0x000000ff0600728c */ /* 0x000fc6000bf25270 */
[----:B------:R-:W-:Y:S08]  /*0630*/  BRA.U !UP0, `(.L_x_61) ;  /* 0x0000000108907547 */ /* 0x000ff0000b800000 */
[----:B------:R-:W0:Y:S01]  /*0640*/  LDC.64 R10, c[0x0][0x380] ;  /* 0x0000e000ff0a7b82 */ /* 0x000e220000000a00 */
[----:B------:R-:W1:Y:S01]  /*0650*/  LDCU.64 UR8, c[0x0][0x380] ;  /* 0x00007000ff0877ac */ /* 0x000e620008000a00 */
[C---:B------:R-:W-:Y:S02]  /*0660*/  IADD3 R3, PT, PT, R8.reuse, UR4, RZ ;  /* 0x0000000408037c10 */ /* 0x040fe4000fffe0ff */
[----:B------:R-:W-:Y:S02]  /*0670*/  IADD3 R6, P0, PT, R8, UR4, RZ ;  /* 0x0000000408067c10 */ /* 0x000fe4000ff1e0ff */
[----:B------:R-:W-:Y:S02]  /*0680*/  IADD3 R13, PT, PT, R9, UR4, RZ ;  /* 0x00000004090d7c10 */ /* 0x000fe4000fffe0ff */
[----:B------:R-:W2:Y:S01]  /*0690*/  LDC.64 R4, c[0x0][0x388] ;  /* 0x0000e200ff047b82 */ /* 0x000ea20000000a00 */
[----:B0-----:R-:W-:Y:S01]  /*06a0*/  IMAD.WIDE.U32 R10, R3, 0x4, R10 ;  /* 0x00000004030a7825 */ /* 0x001fe200078e000a */
[----:B------:R-:W-:-:S02]  /*06b0*/  IADD3.X R3, PT, PT, RZ, RZ, RZ, P0, !PT ;  /* 0x000000ffff037210 */ /* 0x000fc400007fe4ff */
[C---:B-1----:R-:W-:Y:S02]  /*06c0*/  LEA R2, P0, R6.reuse, UR8, 0x2 ;  /* 0x0000000806027c11 */ /* 0x042fe4000f8010ff */
[----:B------:R-:W3:Y:S02]  /*06d0*/  LDG.E R15, desc[UR12][R10.64] ;  /* 0x0000000c0a0f7981 */ /* 0x000ee4000c1e1900 */
[----:B------:R-:W-:Y:S01]  /*06e0*/  LEA.HI.X R3, R6, UR9, R3, 0x2, P0 ;  /* 0x0000000906037c11 */ /* 0x000fe200080f1403 */
[----:B--2---:R-:W-:-:S04]  /*06f0*/  IMAD.WIDE R4, R13, 0x4, R4 ;  /* 0x000000040d047825 */ /* 0x004fc800078e0204 */
[----:B------:R-:W2:Y:S04]  /*0700*/  LDG.E R18, desc[UR12][R2.64+0x4] ;  /* 0x0000040c02127981 */ /* 0x000ea8000c1e1900 */
[----:B------:R-:W3:Y:S04]  /*0710*/  LDG.E R16, desc[UR12][R4.64] ;  /* 0x0000000c04107981 */ /* 0x000ee8000c1e1900 */
[----:B------:R-:W2:Y:S04]  /*0720*/  LDG.E R17, desc[UR12][R4.64+0x4] ;  /* 0x0000040c04117981 */ /* 0x000ea8000c1e1900 */
        /* <DEDUP_REMOVED lines=13> */
[----:B---3--:R-:W-:-:S04]  /*0800*/  FFMA R15, R15, R16, R14 ;  /* 0x000000100f0f7223 */ /* 0x008fc8000000000e */
[----:B--2---:R-:W-:-:S04]  /*0810*/  FFMA R15, R18, R17, R15 ;  /* 0x00000011120f7223 */ /* 0x004fc8000000000f */
[----:B----4-:R-:W-:-:S04]  /*0820*/  FFMA R15, R20, R19, R15 ;  /* 0x00000013140f7223 */ /* 0x010fc8000000000f */
[----:B-----5:R-:W-:-:S04]  /*0830*/  FFMA R15, R22, R21, R15 ;  /* 0x00000015160f7223 */ /* 0x020fc8000000000f */
[----:B------:R-:W-:-:S04]  /*0840*/  FFMA R15, R24, R23, R15 ;  /* 0x00000017180f7223 */ /* 0x000fc8000000000f */
[----:B------:R-:W-:-:S04]  /*0850*/  FFMA R13, R12, R13, R15 ;  /* 0x0000000d0c0d7223 */ /* 0x000fc8000000000f */
[----:B------:R-:W-:-:S04]  /*0860*/  FFMA R11, R6, R11, R13 ;  /* 0x0000000b060b7223 */ /* 0x000fc8000000000d */
[----:B------:R-:W-:-:S07]  /*0870*/  FFMA R14, R10, R25, R11 ;  /* 0x000000190a0e7223 */ /* 0x000fce000000000b */
.L_x_61:
        /* <DEDUP_REMOVED lines=13> */
[----:B-1----:R-:W-:-:S03]  /*0950*/  LEA R2, P0, R6, UR6, 0x2 ;  /* 0x0000000606027c11 */ /* 0x002fc6000f8010ff */
[----:B------:R-:W3:Y:S01]  /*0960*/  LDG.E R11, desc[UR12][R10.64] ;  /* 0x0000000c0a0b7981 */ /* 0x000ee2000c1e1900 */
        /* <DEDUP_REMOVED lines=8> */
[----:B------:R-:W5:Y:S01]  /*09f0*/  LDG.E R18, desc[UR12][R4.64+0xc] ;  /* 0x00000c0c04127981 */ /* 0x000f62000c1e1900 */
[----:B------:R-:W-:Y:S01]  /*0a00*/  UIADD3 UR4, UPT, UPT, UR4, 0x4, URZ ;  /* 0x0000000404047890 */ /* 0x000fe2000fffe0ff */
[----:B---3--:R-:W-:-:S04]  /*0a10*/  FFMA R6, R11, R6, R14 ;  /* 0x000000060b067223 */ /* 0x008fc8000000000e */
[----:B--2---:R-:W-:-:S04]  /*0a20*/  FFMA R6, R13, R12, R6 ;  /* 0x0000000c0d067223 */ /* 0x004fc80000000006 */
[----:B----4-:R-:W-:-:S04]  /*0a30*/  FFMA R6, R15, R16, R6 ;  /* 0x000000100f067223 */ /* 0x010fc80000000006 */
[----:B-----5:R-:W-:-:S07]  /*0a40*/  FFMA R14, R17, R18, R6 ;  /* 0x00000012110e7223 */ /* 0x020fce0000000006 */
.L_x_62:
[----:B------:R-:W-:Y:S05]  /*0a50*/  BRA.U !UP1, `(.L_x_58) ;  /* 0x0000000109507547 */ /* 0x000fea000b800000 */
[----:B------:R-:W0:Y:S01]  /*0a60*/  LDC.64 R4, c[0x0][0x380] ;  /* 0x0000e000ff047b82 */ /* 0x000e220000000a00 */
[----:B------:R-:W-:Y:S01]  /*0a70*/  IADD3 R11, PT, PT, R8, UR4, RZ ;  /* 0x00000004080b7c10 */ /* 0x000fe2000fffe0ff */
[----:B------:R-:W-:-:S06]  /*0a80*/  UIADD3 UR5, UPT, UPT, -UR5, URZ, URZ ;  /* 0x000000ff05057290 */ /* 0x000fcc000fffe1ff */
[----:B------:R-:W1:Y:S01]  /*0a90*/  LDC.64 R2, c[0x0][0x388] ;  /* 0x0000e200ff027b82 */ /* 0x000e620000000a00 */
[----:B0-----:R-:W-:Y:S01]  /*0aa0*/  IMAD.WIDE.U32 R4, R11, 0x4, R4 ;  /* 0x000000040b047825 */ /* 0x001fe200078e0004 */
[----:B------:R-:W-:Y:S02]  /*0ab0*/  IADD3 R11, PT, PT, R9, UR4, RZ ;  /* 0x00000004090b7c10 */ /* 0x000fe4000fffe0ff */
[----:B------:R-:W-:Y:S02]  /*0ac0*/  MOV R6, R4 ;  /* 0x0000000400067202 */ /* 0x000fe40000000f00 */
[----:B------:R-:W-:-:S07]  /*0ad0*/  MOV R13, R5 ;  /* 0x00000005000d7202 */ /* 0x000fce0000000f00 */
.L_x_63:
[----:B-1----:R-:W-:Y:S01]  /*0ae0*/  IMAD.WIDE R4, R11, 0x4, R2 ;  /* 0x000000040b047825 */ /* 0x002fe200078e0202 */
[----:B------:R-:W-:Y:S02]  /*0af0*/  MOV R9, R13 ;  /* 0x0000000d00097202 */ /* 0x000fe40000000f00 */
[----:B------:R-:W-:-:S03]  /*0b00*/  MOV R8, R6 ;  /* 0x0000000600087202 */ /* 0x000fc60000000f00 */
[----:B------:R-:W2:Y:S04]  /*0b10*/  LDG.E R4, desc[UR12][R4.64] ;  /* 0x0000000c04047981 */ /* 0x000ea8000c1e1900 */
[----:B------:R-:W2:Y:S01]  /*0b20*/  LDG.E R9, desc[UR12][R8.64] ;  /* 0x0000000c08097981 */ /* 0x000ea2000c1e1900 */
[----:B------:R-:W-:Y:S01]  /*0b30*/  UIADD3 UR5, UPT, UPT, UR5, 0x1, URZ ;  /* 0x0000000105057890 */ /* 0x000fe2000fffe0ff */
[----:B------:R-:W-:Y:S02]  /*0b40*/  IADD3 R6, P0, PT, R6, 0x4, RZ ;  /* 0x0000000406067810 */ /* 0x000fe40007f1e0ff */
[----:B------:R-:W-:Y:S01]  /*0b50*/  IADD3 R11, PT, PT, R11, 0x1, RZ ;  /* 0x000000010b0b7810 */ /* 0x000fe20007ffe0ff */
[----:B------:R-:W-:Y:S01]  /*0b60*/  UISETP.NE.AND UP0, UPT, UR5, URZ, UPT ;  /* 0x000000ff0500728c */ /* 0x000fe2000bf05270 */
[----:B------:R-:W-:Y:S01]  /*0b70*/  IADD3.X R13, PT, PT, RZ, R13, RZ, P0, !PT ;  /* 0x0000000dff0d7210 */ /* 0x000fe200007fe4ff */
[----:B--2---:R-:W-:-:S07]  /*0b80*/  FFMA R14, R9, R4, R14 ;  /* 0x00000004090e7223 */ /* 0x004fce000000000e */
[----:B------:R-:W-:Y:S05]  /*0b90*/  BRA.U UP0, `(.L_x_63) ;  /* 0xfffffffd00d07547 */ /* 0x000fea000b83ffff */
.L_x_58:
[----:B------:R-:W0:Y:S01]  /*0ba0*/  LDC.64 R2, c[0x0][0x390] ;  /* 0x0000e400ff027b82 */ /* 0x000e220000000a00 */
[----:B------:R-:W-:-:S04]  /*0bb0*/  IMAD R7, R7, UR11, R0 ;  /* 0x0000000b07077c24 */ /* 0x000fc8000f8e0200 */
[----:B0-----:R-:W-:-:S05]  /*0bc0*/  IMAD.WIDE R2, R7, 0x4, R2 ;  /* 0x0000000407027825 */ /* 0x001fca00078e0202 */
[----:B------:R-:W-:Y:S01]  /*0bd0*/  STG.E desc[UR12][R2.64], R14 ;  /* 0x0000000e02007986 */ /* 0x000fe2000c10190c */
[----:B------:R-:W-:Y:S05]  /*0be0*/  EXIT ;  /* 0x000000000000794d */ /* 0x000fea0003800000 */
.L_x_64:
        /* <DEDUP_REMOVED lines=9> */
.L_x_73:


//--------------------- .text._Z10matmul_gpuPfS_S_iii --------------------------
	.section	.text._Z10matmul_gpuPfS_S_iii,"ax",@progbits
	.align	128
        .global         _Z10matmul_gpuPfS_S_iii
        .type           _Z10matmul_gpuPfS_S_iii,@function
        .size           _Z10matmul_gpuPfS_S_iii,(.L_x_74 - _Z10matmul_gpuPfS_S_iii)
        .other          _Z10matmul_gpuPfS_S_iii,@"STO_CUDA_ENTRY STV_DEFAULT"
_Z10matmul_gpuPfS_S_iii:
.text._Z10matmul_gpuPfS_S_iii:
[----:B------:R-:W-:Y:S01]  /*0000*/  LDC R1, c[0x0][0x37c] ;  /* 0x0000df00ff017b82 */ /* 0x000fe20000000800 */
[----:B------:R-:W0:Y:S07]  /*0010*/  S2R R5, SR_TID.X ;  /* 0x0000000000057919 */ /* 0x000e2e0000002100 */
[----:B------:R-:W1:Y:S01]  /*0020*/  LDC R16, c[0x0][0x364] ;  /* 0x0000d900ff107b82 */ /* 0x000e620000000800 */
[----:B------:R-:W2:Y:S01]  /*0030*/  LDCU UR6, c[0x0][0x398] ;  /* 0x00007300ff0677ac */ /* 0x000ea20008000800 */
[----:B------:R-:W1:Y:S06]  /*0040*/  S2R R3, SR_TID.Y ;  /* 0x0000000000037919 */ /* 0x000e6c0000002200 */
[----:B------:R-:W0:Y:S08]  /*0050*/  S2UR UR5, SR_CTAID.X ;  /* 0x00000000000579c3 */ /* 0x000e300000002500 */
[----:B------:R-:W0:Y:S08]  /*0060*/  LDC R0, c[0x0][0x360] ;  /* 0x0000d800ff007b82 */ /* 0x000e300000000800 */
[----:B------:R-:W1:Y:S08]  /*0070*/  S2UR UR4, SR_CTAID.Y ;  /* 0x00000000000479c3 */ /* 0x000e700000002600 */
[----:B------:R-:W3:Y:S01]  /*0080*/  LDC R17, c[0x0][0x3a0] ;  /* 0x0000e800ff117b82 */ /* 0x000ee20000000800 */
[----:B0-----:R-:W-:-:S02]  /*0090*/  IMAD R0, R0, UR5, R5 ;  /* 0x0000000500007c24 */ /* 0x001fc4000f8e0205 */
[----:B-1----:R-:W-:-:S03]  /*00a0*/  IMAD R16, R16, UR4, R3 ;  /* 0x0000000410107c24 */ /* 0x002fc6000f8e0203 */
[----:B---3--:R-:W-:-:S04]  /*00b0*/  ISETP.GE.AND P0, PT, R0, R17, PT ;  /* 0x000000110000720c */ /* 0x008fc80003f06270 */
[----:B--2---:R-:W-:-:S13]  /*00c0*/  ISETP.GE.OR P0, PT, R16, UR6, P0 ;  /* 0x0000000610007c0c */ /* 0x004fda0008706670 */
[----:B------:R-:W-:Y:S05]  /*00d0*/  @P0 EXIT ;  /* 0x000000000000094d */ /* 0x000fea0003800000 */
[----:B------:R-:W0:Y:S01]  /*00e0*/  LDC R19, c[0x0][0x39c] ;  /* 0x0000e700ff137b82 */ /* 0x000e220000000800 */
[----:B------:R-:W1:Y:S01]  /*00f0*/  LDCU.64 UR4, c[0x0][0x358] ;  /* 0x00006b00ff0477ac */ /* 0x000e620008000a00 */
[----:B------:R-:W-:Y:S01]  /*0100*/  HFMA2 R24, -RZ, RZ, 0, 0 ;  /* 0x00000000ff187431 */ /* 0x000fe200000001ff */
[----:B0-----:R-:W-:-:S13]  /*0110*/  ISETP.GE.AND P0, PT, R19, 0x1, PT ;  /* 0x000000011300780c */ /* 0x001fda0003f06270 */
[----:B-1----:R-:W-:Y:S05]  /*0120*/  @!P0 BRA `(.L_x_65) ;  /* 0x0000000400e08947 */ /* 0x002fea0003800000 */
[C---:B------:R-:W-:Y:S01]  /*0130*/  ISETP.GE.U32.AND P1, PT, R19.reuse, 0x8, PT ;  /* 0x000000081300780c */ /* 0x040fe20003f26070 */
[----:B------:R-:W-:Y:S01]  /*0140*/  IMAD R20, R16, R19, RZ ;  /* 0x0000001310147224 */ /* 0x000fe200078e02ff */
[----:B------:R-:W-:Y:S02]  /*0150*/  LOP3.LUT R27, R19, 0x7, RZ, 0xc0, !PT ;  /* 0x00000007131b7812 */ /* 0x000fe400078ec0ff */
[----:B------:R-:W-:Y:S02]  /*0160*/  MOV R24, RZ ;  /* 0x000000ff00187202 */ /* 0x000fe40000000f00 */
[----:B------:R-:W-:Y:S02]  /*0170*/  ISETP.NE.AND P0, PT, R27, RZ, PT ;  /* 0x000000ff1b00720c */ /* 0x000fe40003f05270 */
[----:B------:R-:W-:-:S05]  /*0180*/  MOV R21, RZ ;  /* 0x000000ff00157202 */ /* 0x000fca0000000f00 */
[----:B------:R-:W-:Y:S06]  /*0190*/  @!P1 BRA `(.L_x_66) ;  /* 0x0000000000c49947 */ /* 0x000fec0003800000 */
[----:B------:R-:W0:Y:S01]  /*01a0*/  LDC.64 R2, c[0x0][0x380] ;  /* 0x0000e000ff027b82 */ /* 0x000e220000000a00 */
[----:B------:R-:W-:Y:S02]  /*01b0*/  LOP3.LUT R21, R19, 0x7ffffff8, RZ, 0xc0, !PT ;  /* 0x7ffffff813157812 */ /* 0x000fe400078ec0ff */
[----:B------:R-:W-:Y:S02]  /*01c0*/  MOV R24, RZ ;  /* 0x000000ff00187202 */ /* 0x000fe40000000f00 */
[----:B------:R-:W-:Y:S02]  /*01d0*/  MOV R18, R0 ;  /* 0x0000000000127202 */ /* 0x000fe40000000f00 */
[----:B------:R-:W-:Y:S01]  /*01e0*/  IADD3 R22, PT, PT, -R21, RZ, RZ ;  /* 0x000000ff15167210 */ /* 0x000fe20007ffe1ff */
[----:B0-----:R-:W-:-:S03]  /*01f0*/  IMAD.WIDE.U32 R2, R20, 0x4, R2 ;  /* 0x0000000414027825 */ /* 0x001fc600078e0002 */
[----:B------:R-:W-:-:S04]  /*0200*/  IADD3 R4, P1, PT, R2, 0x10, RZ ;  /* 0x0000001002047810 */ /* 0x000fc80007f3e0ff */
[----:B------:R-:W-:-:S09]  /*0210*/  IADD3.X R5, PT, PT, RZ, R3, RZ, P1, !PT ;  /* 0x00000003ff057210 */ /* 0x000fd20000ffe4ff */
.L_x_67:
[----:B------:R-:W0:Y:S01]  /*0220*/  LDC.64 R14, c[0x0][0x388] ;  /* 0x0000e200ff0e7b82 */ /* 0x000e220000000a00 */
[----:B------:R-:W-:Y:S02]  /*0230*/  MOV R2, R4 ;  /* 0x0000000400027202 */ /* 0x000fe40000000f00 */
[----:B------:R-:W-:-:S05]  /*0240*/  MOV R3, R5 ;  /* 0x0000000500037202 */ /* 0x000fca0000000f00 */
[----:B------:R-:W2:Y:S04]  /*0250*/  LDG.E R25, desc[UR4][R2.64+-0x10] ;  /* 0xfffff00402197981 */ /* 0x000ea8000c1e1900 */
[----:B------:R-:W3:Y:S04]  /*0260*/  LDG.E R23, desc[UR4][R2.64+-0xc] ;  /* 0xfffff40402177981 */ /* 0x000ee8000c1e1900 */
[----:B------:R-:W4:Y:S04]  /*0270*/  LDG.E R29, desc[UR4][R2.64+-0x8] ;  /* 0xfffff804021d7981 */ /* 0x000f28000c1e1900 */
[----:B------:R-:W5:Y:S01]  /*0280*/  LDG.E R28, desc[UR4][R2.64+-0x4] ;  /* 0xfffffc04021c7981 */ /* 0x000f62000c1e1900 */
[----:B0-----:R-:W-:-:S05]  /*0290*/  IMAD.WIDE R14, R18, 0x4, R14 ;  /* 0x00000004120e7825 */ /* 0x001fca00078e020e */
[----:B------:R0:W2:Y:S01]  /*02a0*/  LDG.E R26, desc[UR4][R14.64] ;  /* 0x000000040e1a7981 */ /* 0x0000a2000c1e1900 */
[----:B------:R-:W-:-:S04]  /*02b0*/  IMAD.WIDE R12, R17, 0x4, R14 ;  /* 0x00000004110c7825 */ /* 0x000fc800078e020e */
[C---:B------:R-:W-:Y:S02]  /*02c0*/  IMAD.WIDE R4, R17.reuse, 0x4, R12 ;  /* 0x0000000411047825 */ /* 0x040fe400078e020c */
[----:B------:R-:W3:Y:S02]  /*02d0*/  LDG.E R12, desc[UR4][R12.64] ;  /* 0x000000040c0c7981 */ /* 0x000ee4000c1e1900 */
[C---:B------:R-:W-:Y:S02]  /*02e0*/  IMAD.WIDE R8, R17.reuse, 0x4, R4 ;  /* 0x0000000411087825 */ /* 0x040fe400078e0204 */
[----:B------:R-:W4:Y:S02]  /*02f0*/  LDG.E R4, desc[UR4][R4.64] ;  /* 0x0000000404047981 */ /* 0x000f24000c1e1900 */
[C---:B------:R-:W-:Y:S02]  /*0300*/  IMAD.WIDE R6, R17.reuse, 0x4, R8 ;  /* 0x0000000411067825 */ /* 0x040fe400078e0208 */
[----:B------:R-:W5:Y:S02]  /*0310*/  LDG.E R8, desc[UR4][R8.64] ;  /* 0x0000000408087981 */ /* 0x000f64000c1e1900 */
[----:B------:R-:W-:-:S02]  /*0320*/  IMAD.WIDE R10, R17, 0x4, R6 ;  /* 0x00000004110a7825 */ /* 0x000fc400078e0206 */
[----:B------:R-:W5:Y:S04]  /*0330*/  LDG.E R5, desc[UR4][R2.64] ;  /* 0x0000000402057981 */ /* 0x000f68000c1e1900 */
[----:B------:R-:W5:Y:S01]  /*0340*/  LDG.E R6, desc[UR4][R6.64] ;  /* 0x0000000406067981 */ /* 0x000f62000c1e1900 */
[----:B0-----:R-:W-:-:S03]  /*0350*/  IMAD.WIDE R14, R17, 0x4, R10 ;  /* 0x00000004110e7825 */ /* 0x001fc600078e020a */
[----:B------:R-:W5:Y:S04]  /*0360*/  LDG.E R10, desc[UR4][R10.64] ;  /* 0x000000040a0a7981 */ /* 0x000f68000c1e1900 */
[----:B------:R-:W5:Y:S04]  /*0370*/  LDG.E R13, desc[UR4][R14.64] ;  /* 0x000000040e0d7981 */ /* 0x000f68000c1e1900 */
[----:B------:R-:W5:Y:S04]  /*0380*/  LDG.E R7, desc[UR4][R2.64+0x4] ;  /* 0x0000040402077981 */ /* 0x000f68000c1e1900 */
[----:B------:R-:W5:Y:S01]  /*0390*/  LDG.E R9, desc[UR4][R2.64+0xc] ;  /* 0x00000c0402097981 */ /* 0x000f62000c1e1900 */
[----:B--2---:R-:W-:Y:S01]  /*03a0*/  FFMA R26, R25, R26, R24 ;  /* 0x0000001a191a7223 */ /* 0x004fe20000000018 */
[----:B------:R-:W-:-:S02]  /*03b0*/  IMAD.WIDE R24, R17, 0x4, R14 ;  /* 0x0000000411187825 */ /* 0x000fc400078e020e */
[----:B------:R-:W2:Y:S04]  /*03c0*/  LDG.E R14, desc[UR4][R2.64+0x8] ;  /* 0x00000804020e7981 */ /* 0x000ea8000c1e1900 */
[----:B------:R-:W2:Y:S01]  /*03d0*/  LDG.E R24, desc[UR4][R24.64] ;  /* 0x0000000418187981 */ /* 0x000ea2000c1e1900 */
[----:B---3--:R-:W-:Y:S01]  /*03e0*/  FFMA R12, R23, R12, R26 ;  /* 0x0000000c170c7223 */ /* 0x008fe2000000001a */
[----:B------:R-:W-:-:S03]  /*03f0*/  IADD3 R22, PT, PT, R22, 0x8, RZ ;  /* 0x0000000816167810 */ /* 0x000fc60007ffe0ff */
[----:B----4-:R-:W-:Y:S01]  /*0400*/  FFMA R29, R29, R4, R12 ;  /* 0x000000041d1d7223 */ /* 0x010fe2000000000c */
[----:B------:R-:W-:-:S03]  /*0410*/  ISETP.NE.AND P1, PT, R22, RZ, PT ;  /* 0x000000ff1600720c */ /* 0x000fc60003f25270 */
[----:B-----5:R-:W-:Y:S01]  /*0420*/  FFMA R8, R28, R8, R29 ;  /* 0x000000081c087223 */ /* 0x020fe2000000001d */
[----:B------:R-:W-:-:S03]  /*0430*/  IADD3 R4, P2, PT, R2, 0x20, RZ ;  /* 0x0000002002047810 */ /* 0x000fc60007f5e0ff */
[----:B------:R-:W-:Y:S01]  /*0440*/  FFMA R6, R5, R6, R8 ;  /* 0x0000000605067223 */ /* 0x000fe20000000008 */
[----:B------:R-:W-:Y:S02]  /*0450*/  IADD3.X R5, PT, PT, RZ, R3, RZ, P2, !PT ;  /* 0x00000003ff057210 */ /* 0x000fe400017fe4ff */
[----:B------:R-:W-:Y:S01]  /*0460*/  LEA R18, R17, R18, 0x3 ;  /* 0x0000001211127211 */ /* 0x000fe200078e18ff */
[----:B------:R-:W-:-:S04]  /*0470*/  FFMA R7, R7, R10, R6 ;  /* 0x0000000a07077223 */ /* 0x000fc80000000006 */
[----:B--2---:R-:W-:-:S04]  /*0480*/  FFMA R14, R14, R13, R7 ;  /* 0x0000000d0e0e7223 */ /* 0x004fc80000000007 */
[----:B------:R-:W-:Y:S01]  /*0490*/  FFMA R24, R9, R24, R14 ;  /* 0x0000001809187223 */ /* 0x000fe2000000000e */
[----:B------:R-:W-:Y:S06]  /*04a0*/  @P1 BRA `(.L_x_67) ;  /* 0xfffffffc005c1947 */ /* 0x000fec000383ffff */
.L_x_66:
[----:B------:R-:W-:Y:S05]  /*04b0*/  @!P0 BRA `(.L_x_65) ;  /* 0x0000000000fc8947 */ /* 0x000fea0003800000 */
[----:B------:R-:W-:Y:S02]  /*04c0*/  ISETP.GE.U32.AND P1, PT, R27, 0x4, PT ;  /* 0x000000041b00780c */ /* 0x000fe40003f26070 */
[----:B------:R-:W-:-:S04]  /*04d0*/  LOP3.LUT R14, R19, 0x3, RZ, 0xc0, !PT ;  /* 0x00000003130e7812 */ /* 0x000fc800078ec0ff */
[----:B------:R-:W-:-:S07]  /*04e0*/  ISETP.NE.AND P0, PT, R14, RZ, PT ;  /* 0x000000ff0e00720c */ /* 0x000fce0003f05270 */
[----:B------:R-:W-:Y:S06]  /*04f0*/  @!P1 BRA `(.L_x_68) ;  /* 0x00000000006c9947 */ /* 0x000fec0003800000 */
[----:B------:R-:W0:Y:S01]  /*0500*/  LDC.64 R4, c[0x0][0x388] ;  /* 0x0000e200ff047b82 */ /* 0x000e220000000a00 */
[----:B------:R-:W1:Y:S01]  /*0510*/  LDCU.64 UR6, c[0x0][0x380] ;  /* 0x00007000ff0677ac */ /* 0x000e620008000a00 */
[----:B------:R-:W-:Y:S01]  /*0520*/  IMAD R7, R21, R17, R0 ;  /* 0x0000001115077224 */ /* 0x000fe200078e0200 */
[CC--:B------:R-:W-:Y:S02]  /*0530*/  IADD3 R3, PT, PT, R20.reuse, R21.reuse, RZ ;  /* 0x0000001514037210 */ /* 0x0c0fe40007ffe0ff */
[----:B------:R-:W-:-:S03]  /*0540*/  IADD3 R8, P1, PT, R20, R21, RZ ;  /* 0x0000001514087210 */ /* 0x000fc60007f3e0ff */
[----:B------:R-:W2:Y:S01]  /*0550*/  LDC.64 R12, c[0x0][0x380] ;  /* 0x0000e000ff0c7b82 */ /* 0x000ea20000000a00 */
[----:B0-----:R-:W-:-:S04]  /*0560*/  IMAD.WIDE R4, R7, 0x4, R4 ;  /* 0x0000000407047825 */ /* 0x001fc800078e0204 */
[----:B------:R-:W-:Y:S02]  /*0570*/  IMAD.WIDE R6, R17, 0x4, R4 ;  /* 0x0000000411067825 */ /* 0x000fe400078e0204 */
[----:B------:R-:W3:Y:S02]  /*0580*/  LDG.E R4, desc[UR4][R4.64] ;  /* 0x0000000404047981 */ /* 0x000ee4000c1e1900 */
[----:B--2---:R-:W-:Y:S01]  /*0590*/  IMAD.WIDE.U32 R12, R3, 0x4, R12 ;  /* 0x00000004030c7825 */ /* 0x004fe200078e000c */
[----:B------:R-:W-:Y:S02]  /*05a0*/  IADD3.X R3, PT, PT, RZ, RZ, RZ, P1, !PT ;  /* 0x000000ffff037210 */ /* 0x000fe40000ffe4ff */
[----:B-1----:R-:W-:-:S03]  /*05b0*/  LEA R2, P1, R8, UR6, 0x2 ;  /* 0x0000000608027c11 */ /* 0x002fc6000f8210ff */
[----:B------:R-:W3:Y:S01]  /*05c0*/  LDG.E R13, desc[UR4][R12.64] ;  /* 0x000000040c0d7981 */ /* 0x000ee2000c1e1900 */
[----:B------:R-:W-:Y:S01]  /*05d0*/  LEA.HI.X R3, R8, UR7, R3, 0x2, P1 ;  /* 0x0000000708037c11 */ /* 0x000fe200088f1403 */
[C---:B------:R-:W-:Y:S02]  /*05e0*/  IMAD.WIDE R8, R17.reuse, 0x4, R6 ;  /* 0x0000000411087825 */ /* 0x040fe400078e0206 */
[----:B------:R-:W2:Y:S04]  /*05f0*/  LDG.E R6, desc[UR4][R6.64] ;  /* 0x0000000406067981 */ /* 0x000ea8000c1e1900 */
[----:B------:R-:W2:Y:S01]  /*0600*/  LDG.E R15, desc[UR4][R2.64+0x4] ;  /* 0x00000404020f7981 */ /* 0x000ea2000c1e1900 */
[----:B------:R-:W-:-:S03]  /*0610*/  IMAD.WIDE R10, R17, 0x4, R8 ;  /* 0x00000004110a7825 */ /* 0x000fc600078e0208 */
[----:B------:R-:W4:Y:S04]  /*0620*/  LDG.E R22, desc[UR4][R8.64] ;  /* 0x0000000408167981 */ /* 0x000f28000c1e1900 */
[----:B------:R-:W4:Y:S04]  /*0630*/  LDG.E R18, desc[UR4][R2.64+0x8] ;  /* 0x0000080402127981 */ /* 0x000f28000c1e1900 */
[----:B------:R-:W5:Y:S04]  /*0640*/  LDG.E R26, desc[UR4][R2.64+0xc] ;  /* 0x00000c04021a7981 */ /* 0x000f68000c1e1900 */
[----:B------:R-:W5:Y:S01]  /*0650*/  LDG.E R10, desc[UR4][R10.64] ;  /* 0x000000040a0a7981 */ /* 0x000f62000c1e1900 */
[----:B------:R-:W-:Y:S01]  /*0660*/  IADD3 R21, PT, PT, R21, 0x4, RZ ;  /* 0x0000000415157810 */ /* 0x000fe20007ffe0ff */
[----:B---3--:R-:W-:-:S04]  /*0670*/  FFMA R24, R13, R4, R24 ;  /* 0x000000040d187223 */ /* 0x008fc80000000018 */
[----:B--2---:R-:W-:-:S04]  /*0680*/  FFMA R15, R15, R6, R24 ;  /* 0x000000060f0f7223 */ /* 0x004fc80000000018 */
[----:B----4-:R-:W-:-:S04]  /*0690*/  FFMA R15, R18, R22, R15 ;  /* 0x00000016120f7223 */ /* 0x010fc8000000000f */
[----:B-----5:R-:W-:-:S07]  /*06a0*/  FFMA R24, R26, R10, R15 ;  /* 0x0000000a1a187223 */ /* 0x020fce000000000f */
.L_x_68:
[----:B------:R-:W-:Y:S05]  /*06b0*/  @!P0 BRA `(.L_x_65) ;  /* 0x00000000007c8947 */ /* 0x000fea0003800000 */
[----:B------:R-:W-:Y:S01]  /*06c0*/  ISETP.NE.AND P1, PT, R14, 0x1, PT ;  /* 0x000000010e00780c */ /* 0x000fe20003f25270 */
[----:B------:R-:W0:Y:S01]  /*06d0*/  LDC.64 R10, c[0x0][0x380] ;  /* 0x0000e000ff0a7b82 */ /* 0x000e220000000a00 */
[----:B------:R-:W-:-:S04]  /*06e0*/  LOP3.LUT R19, R19, 0x1, RZ, 0xc0, !PT ;  /* 0x0000000113137812 */ /* 0x000fc800078ec0ff */
[----:B------:R-:W-:-:S03]  /*06f0*/  ISETP.NE.U32.AND P0, PT, R19, 0x1, PT ;  /* 0x000000011300780c */ /* 0x000fc60003f05070 */
[----:B------:R-:W1:Y:S04]  /*0700*/  LDC.64 R8, c[0x0][0x388] ;  /* 0x0000e200ff087b82 */ /* 0x000e680000000a00 */
[CC--:B------:R-:W-:Y:S02]  /*0710*/  @P1 IADD3 R13, PT, PT, R20.reuse, R21.reuse, RZ ;  /* 0x00000015140d1210 */ /* 0x0c0fe40007ffe0ff */
[----:B------:R-:W-:Y:S02]  /*0720*/  @P1 IADD3 R12, P2, PT, R20, R21, RZ ;  /* 0x00000015140c1210 */ /* 0x000fe40007f5e0ff */
[----:B------:R-:W2:Y:S02]  /*0730*/  @P1 LDC.64 R2, c[0x0][0x380] ;  /* 0x0000e000ff021b82 */ /* 0x000ea40000000a00 */
[----:B------:R-:W-:-:S06]  /*0740*/  @P1 IADD3.X R14, PT, PT, RZ, RZ, RZ, P2, !PT ;  /* 0x000000ffff0e1210 */ /* 0x000fcc00017fe4ff */
[----:B------:R-:W3:Y:S01]  /*0750*/  LDC.64 R4, c[0x0][0x380] ;  /* 0x0000e000ff047b82 */ /* 0x000ee20000000a00 */
[----:B0-----:R-:W-:-:S04]  /*0760*/  @P1 IMAD.WIDE.U32 R10, R13, 0x4, R10 ;  /* 0x000000040d0a1825 */ /* 0x001fc800078e000a */
[C---:B------:R-:W-:Y:S01]  /*0770*/  @P1 IMAD R13, R21.reuse, R17, R0 ;  /* 0x00000011150d1224 */ /* 0x040fe200078e0200 */
[----:B------:R-:W-:Y:S01]  /*0780*/  @P1 IADD3 R21, PT, PT, R21, 0x2, RZ ;  /* 0x0000000215151810 */ /* 0x000fe20007ffe0ff */
[----:B------:R-:W4:Y:S01]  /*0790*/  @P1 LDG.E R11, desc[UR4][R10.64] ;  /* 0x000000040a0b1981 */ /* 0x000f22000c1e1900 */
[----:B------:R-:W0:Y:S01]  /*07a0*/  LDC.64 R6, c[0x0][0x388] ;  /* 0x0000e200ff067b82 */ /* 0x000e220000000a00 */
[----:B-1----:R-:W-:Y:S01]  /*07b0*/  @P1 IMAD.WIDE R8, R13, 0x4, R8 ;  /* 0x000000040d081825 */ /* 0x002fe200078e0208 */
[----:B------:R-:W-:Y:S02]  /*07c0*/  @!P0 IADD3 R15, PT, PT, R20, R21, RZ ;  /* 0x00000015140f8210 */ /* 0x000fe40007ffe0ff */
[----:B--2---:R-:W-:Y:S01]  /*07d0*/  @P1 LEA R2, P2, R12, R2, 0x2 ;  /* 0x000000020c021211 */ /* 0x004fe200078410ff */
[----:B------:R-:W-:-:S03]  /*07e0*/  @!P0 IMAD R21, R21, R17, R0 ;  /* 0x0000001115158224 */ /* 0x000fc600078e0200 */
[----:B------:R-:W-:Y:S01]  /*07f0*/  @P1 LEA.HI.X R3, R12, R3, R14, 0x2, P2 ;  /* 0x000000030c031211 */ /* 0x000fe200010f140e */
[----:B------:R-:W-:Y:S01]  /*0800*/  @P1 IMAD.WIDE R12, R17, 0x4, R8 ;  /* 0x00000004110c1825 */ /* 0x000fe200078e0208 */
[----:B------:R-:W4:Y:S03]  /*0810*/  @P1 LDG.E R14, desc[UR4][R8.64] ;  /* 0x00000004080e1981 */ /* 0x000f26000c1e1900 */
[----:B---3--:R-:W-:Y:S01]  /*0820*/  @!P0 IMAD.WIDE.U32 R4, R15, 0x4, R4 ;  /* 0x000000040f048825 */ /* 0x008fe200078e0004 */
[----:B------:R-:W2:Y:S04]  /*0830*/  @P1 LDG.E R2, desc[UR4][R2.64+0x4] ;  /* 0x0000040402021981 */ /* 0x000ea8000c1e1900 */
[----:B------:R-:W2:Y:S01]  /*0840*/  @P1 LDG.E R12, desc[UR4][R12.64] ;  /* 0x000000040c0c1981 */ /* 0x000ea2000c1e1900 */
[----:B0-----:R-:W-:-:S03]  /*0850*/  @!P0 IMAD.WIDE R6, R21, 0x4, R6 ;  /* 0x0000000415068825 */ /* 0x001fc600078e0206 */
[----:B------:R-:W3:Y:S04]  /*0860*/  @!P0 LDG.E R5, desc[UR4][R4.64] ;  /* 0x0000000404058981 */ /* 0x000ee8000c1e1900 */
[----:B------:R-:W3:Y:S01]  /*0870*/  @!P0 LDG.E R6, desc[UR4][R6.64] ;  /* 0x0000000406068981 */ /* 0x000ee2000c1e1900 */
[----:B----4-:R-:W-:-:S04]  /*0880*/  @P1 FFMA R11, R11, R14, R24 ;  /* 0x0000000e0b0b1223 */ /* 0x010fc80000000018 */
[----:B--2---:R-:W-:-:S04]  /*0890*/  @P1 FFMA R24, R2, R12, R11 ;  /* 0x0000000c02181223 */ /* 0x004fc8000000000b */
[----:B---3--:R-:W-:-:S07]  /*08a0*/  @!P0 FFMA R24, R5, R6, R24 ;  /* 0x0000000605188223 */ /* 0x008fce0000000018 */
.L_x_65:
[----:B------:R-:W0:Y:S01]  /*08b0*/  LDC.64 R2, c[0x0][0x390] ;  /* 0x0000e400ff027b82 */ /* 0x000e220000000a00 */
[----:B------:R-:W-:-:S04]  /*08c0*/  IMAD R17, R16, R17, R0 ;  /* 0x0000001110117224 */ /* 0x000fc800078e0200 */
[----:B0-----:R-:W-:-:S05]  /*08d0*/  IMAD.WIDE R2, R17, 0x4, R2 ;  /* 0x0000000411027825 */ /* 0x001fca00078e0202 */
[----:B------:R-:W-:Y:S01]  /*08e0*/  STG.E desc[UR4][R2.64], R24 ;  /* 0x0000001802007986 */ /* 0x000fe2000c101904 */
[----:B------:R-:W-:Y:S05]  /*08f0*/  EXIT ;  /* 0x000000000000794d */ /* 0x000fea0003800000 */
.L_x_69:
        /* <DEDUP_REMOVED lines=16> */
.L_x_74:


//--------------------- .nv.shared.reserved.0     --------------------------
	.section	.nv.shared.reserved.0,"aw",@nobits
	.weak		__nv_reservedSMEM_offset_0_alias
	.size		__nv_reservedSMEM_offset_0_alias, 0, 64
	.other		__nv_reservedSMEM_offset_0_alias,@"STO_CUDA_RESERVED_SHARED STV_DEFAULT"
__nv_reservedSMEM_offset_0_alias:
	.zero		0
	.zero		64


//--------------------- .nv.constant0._Z5scalePfif --------------------------
	.section	.nv.constant0._Z5scalePfif,"a",@progbits
	.sectionflags	@""
	.align	4
.nv.constant0._Z5scalePfif:
	.zero		912


//--------------------- .nv.constant0._Z11softmax_gpuPfS_ii --------------------------
	.section	.nv.constant0._Z11softmax_gpuPfS_ii,"a",@progbits
	.sectionflags	@""
	.align	4
.nv.constant0._Z11softmax_gpuPfS_ii:
	.zero		920


//--------------------- .nv.constant0._Z11matmul_gpu2PfS_S_iii --------------------------
	.section	.nv.constant0._Z11matmul_gpu2PfS_S_iii,"a",@progbits
	.sectionflags	@""
	.align	4
.nv.constant0._Z11matmul_gpu2PfS_S_iii:
	.zero		932


//--------------------- .nv.constant0._Z10matmul_gpuPfS_S_iii --------------------------
	.section	.nv.constant0._Z10matmul_gpuPfS_S_iii,"a",@progbits
	.sectionflags	@""
	.align	4
.nv.constant0._Z10matmul_gpuPfS_S_iii:
	.zero		932


//--------------------- SYMBOLS --------------------------

	.type		.nv.reservedSmem.offset0,@object
	.size		.nv.reservedSmem.offset0,0x4
